	.target	sm_90a

	.elftype	@"ET_EXEC"


//--------------------- .note.nv.tkinfo           --------------------------
	.section	.note.nv.tkinfo,"",@"SHT_NOTE"
	.sectionflags	@"SHF_NOTE_NV_TKINFO"
	.tkinfo
        /*0018*/ 	.word	0x00000002
        /*0030*/ 	.string	""
        /*0030*/ 	.string	"ptxas"
        /*0030*/ 	.string	"Cuda compilation tools, release 13.0, V13.0.88"
        /*0030*/ 	.string	"Build cuda_13.0.r13.0/compiler.36424714_0"
        /*0030*/ 	.string	"-arch sm_90a -m 64 "



//--------------------- .note.nv.cuinfo           --------------------------
	.section	.note.nv.cuinfo,"",@"SHT_NOTE"
	.sectionflags	@"SHF_NOTE_NV_CUINFO"
        /*0018*/ 	.short	0x0002
        /*001a*/ 	.short	0x005a
        /*001c*/ 	.short	0x0082
	.zero		2


//--------------------- .nv.info                  --------------------------
	.section	.nv.info,"",@"SHT_CUDA_INFO"
	.align	4


	//----- nvinfo : EIATTR_REGCOUNT
	.align		4
        /*0000*/ 	.byte	0x04, 0x2f
        /*0002*/ 	.short	(.L_15 - .L_14)
	.align		4
.L_14:
        /*0004*/ 	.word	index@(_ZN7cutlass13device_kernelINS_4gemm6kernel13GemmUniversalIN4cute5tupleIJiiiiEEENS1_10collective13CollectiveMmaINS1_34MainloopSm90TmaGmmaWarpSpecializedILi5ENS5_IJNS4_1CILi1EEESB_SB_EEENS1_35KernelTmaWarpSpecializedCooperativeEEENS5_IJNSA_ILi192EEENSA_ILi160EEENSA_ILi128EEEEEEaNS5_IJlSB_lEEEaSJ_NS4_8TiledMMAINS4_8MMA_AtomIJNS4_4SM904GMMA26MMA_64x32x32_S32S8S8_SS_TNEEEENS4_6LayoutINS5_IJNSA_ILi2EEESB_SB_EEENS5_IJSB_NSA_ILi0EEEST_EEEEENS5_IJNS4_10UnderscoreESW_SW_EEEEENS4_13SM90_TMA_LOADENS4_14ComposedLayoutINS4_7SwizzleILi3ELi4ELi3EEENS4_18smem_ptr_flag_bitsILi8EEENSQ_INS5_IJNSA_ILi8EEESH_EEENS5_IJSH_SB_EEEEEEEvNS4_8identityESZ_S19_vS1A_EENS_8epilogue10collective6detail29Sm90TmaWarpSpecializedAdapterINS1D_15DefaultEpilogueIaSJ_SJ_NS1C_6thread17LinearCombinationIaLi1EiiLNS1H_9ScaleType4KindE0ELNS_15FloatRoundStyleE2EaEENS1_15EpilogueDefaultEEEEEvvEEEEvNT_6ParamsE)
        /*0008*/ 	.word	0x000000a8


	//----- nvinfo : EIATTR_FRAME_SIZE
	.align		4
.L_15:
        /*000c*/ 	.byte	0x04, 0x11
        /*000e*/ 	.short	(.L_17 - .L_16)
	.align		4
.L_16:
        /*0010*/ 	.word	index@(_ZN7cutlass13device_kernelINS_4gemm6kernel13GemmUniversalIN4cute5tupleIJiiiiEEENS1_10collective13CollectiveMmaINS1_34MainloopSm90TmaGmmaWarpSpecializedILi5ENS5_IJNS4_1CILi1EEESB_SB_EEENS1_35KernelTmaWarpSpecializedCooperativeEEENS5_IJNSA_ILi192EEENSA_ILi160EEENSA_ILi128EEEEEEaNS5_IJlSB_lEEEaSJ_NS4_8TiledMMAINS4_8MMA_AtomIJNS4_4SM904GMMA26MMA_64x32x32_S32S8S8_SS_TNEEEENS4_6LayoutINS5_IJNSA_ILi2EEESB_SB_EEENS5_IJSB_NSA_ILi0EEEST_EEEEENS5_IJNS4_10UnderscoreESW_SW_EEEEENS4_13SM90_TMA_LOADENS4_14ComposedLayoutINS4_7SwizzleILi3ELi4ELi3EEENS4_18smem_ptr_flag_bitsILi8EEENSQ_INS5_IJNSA_ILi8EEESH_EEENS5_IJSH_SB_EEEEEEEvNS4_8identityESZ_S19_vS1A_EENS_8epilogue10collective6detail29Sm90TmaWarpSpecializedAdapterINS1D_15DefaultEpilogueIaSJ_SJ_NS1C_6thread17LinearCombinationIaLi1EiiLNS1H_9ScaleType4KindE0ELNS_15FloatRoundStyleE2EaEENS1_15EpilogueDefaultEEEEEvvEEEEvNT_6ParamsE)
        /*0014*/ 	.word	0x00000000


	//----- nvinfo : EIATTR_MIN_STACK_SIZE
	.align		4
.L_17:
        /*0018*/ 	.byte	0x04, 0x12
        /*001a*/ 	.short	(.L_19 - .L_18)
	.align		4
.L_18:
        /*001c*/ 	.word	index@(_ZN7cutlass13device_kernelINS_4gemm6kernel13GemmUniversalIN4cute5tupleIJiiiiEEENS1_10collective13CollectiveMmaINS1_34MainloopSm90TmaGmmaWarpSpecializedILi5ENS5_IJNS4_1CILi1EEESB_SB_EEENS1_35KernelTmaWarpSpecializedCooperativeEEENS5_IJNSA_ILi192EEENSA_ILi160EEENSA_ILi128EEEEEEaNS5_IJlSB_lEEEaSJ_NS4_8TiledMMAINS4_8MMA_AtomIJNS4_4SM904GMMA26MMA_64x32x32_S32S8S8_SS_TNEEEENS4_6LayoutINS5_IJNSA_ILi2EEESB_SB_EEENS5_IJSB_NSA_ILi0EEEST_EEEEENS5_IJNS4_10UnderscoreESW_SW_EEEEENS4_13SM90_TMA_LOADENS4_14ComposedLayoutINS4_7SwizzleILi3ELi4ELi3EEENS4_18smem_ptr_flag_bitsILi8EEENSQ_INS5_IJNSA_ILi8EEESH_EEENS5_IJSH_SB_EEEEEEEvNS4_8identityESZ_S19_vS1A_EENS_8epilogue10collective6detail29Sm90TmaWarpSpecializedAdapterINS1D_15DefaultEpilogueIaSJ_SJ_NS1C_6thread17LinearCombinationIaLi1EiiLNS1H_9ScaleType4KindE0ELNS_15FloatRoundStyleE2EaEENS1_15EpilogueDefaultEEEEEvvEEEEvNT_6ParamsE)
        /*0020*/ 	.word	0x00000000
.L_19:


//--------------------- .nv.compat                --------------------------
	.section	.nv.compat,"",@"SHT_CUDA_COMPAT_INFO"
	.align	4
        /*0000*/ 	.byte	0x02, 0x09, 0x01, 0x00, 0x02, 0x02, 0x04, 0x00, 0x02, 0x05, 0x05, 0x00, 0x03, 0x07, 0x01, 0x01
        /*0010*/ 	.byte	0x02, 0x03, 0x01, 0x00, 0x02, 0x06, 0x01, 0x00, 0x04, 0x0b, 0x08, 0x00, 0x00, 0x00, 0x00, 0x00
        /*0020*/ 	.byte	0x00, 0x00, 0x00, 0x00


//--------------------- .nv.info._ZN7cutlass13device_kernelINS_4gemm6kernel13GemmUniversalIN4cute5tupleIJiiiiEEENS1_10collective13CollectiveMmaINS1_34MainloopSm90TmaGmmaWarpSpecializedILi5ENS5_IJNS4_1CILi1EEESB_SB_EEENS1_35KernelTmaWarpSpecializedCooperativeEEENS5_IJNSA_ILi192EEENSA_ILi160EEENSA_ILi128EEEEEEaNS5_IJlSB_lEEEaSJ_NS4_8TiledMMAINS4_8MMA_AtomIJNS4_4SM904GMMA26MMA_64x32x32_S32S8S8_SS_TNEEEENS4_6LayoutINS5_IJNSA_ILi2EEESB_SB_EEENS5_IJSB_NSA_ILi0EEEST_EEEEENS5_IJNS4_10UnderscoreESW_SW_EEEEENS4_13SM90_TMA_LOADENS4_14ComposedLayoutINS4_7SwizzleILi3ELi4ELi3EEENS4_18smem_ptr_flag_bitsILi8EEENSQ_INS5_IJNSA_ILi8EEESH_EEENS5_IJSH_SB_EEEEEEEvNS4_8identityESZ_S19_vS1A_EENS_8epilogue10collective6detail29Sm90TmaWarpSpecializedAdapterINS1D_15DefaultEpilogueIaSJ_SJ_NS1C_6thread17LinearCombinationIaLi1EiiLNS1H_9ScaleType4KindE0ELNS_15FloatRoundStyleE2EaEENS1_15EpilogueDefaultEEEEEvvEEEEvNT_6ParamsE --------------------------
	.section	.nv.info._ZN7cutlass13device_kernelINS_4gemm6kernel13GemmUniversalIN4cute5tupleIJiiiiEEENS1_10collective13CollectiveMmaINS1_34MainloopSm90TmaGmmaWarpSpecializedILi5ENS5_IJNS4_1CILi1EEESB_SB_EEENS1_35KernelTmaWarpSpecializedCooperativeEEENS5_IJNSA_ILi192EEENSA_ILi160EEENSA_ILi128EEEEEEaNS5_IJlSB_lEEEaSJ_NS4_8TiledMMAINS4_8MMA_AtomIJNS4_4SM904GMMA26MMA_64x32x32_S32S8S8_SS_TNEEEENS4_6LayoutINS5_IJNSA_ILi2EEESB_SB_EEENS5_IJSB_NSA_ILi0EEEST_EEEEENS5_IJNS4_10UnderscoreESW_SW_EEEEENS4_13SM90_TMA_LOADENS4_14ComposedLayoutINS4_7SwizzleILi3ELi4ELi3EEENS4_18smem_ptr_flag_bitsILi8EEENSQ_INS5_IJNSA_ILi8EEESH_EEENS5_IJSH_SB_EEEEEEEvNS4_8identityESZ_S19_vS1A_EENS_8epilogue10collective6detail29Sm90TmaWarpSpecializedAdapterINS1D_15DefaultEpilogueIaSJ_SJ_NS1C_6thread17LinearCombinationIaLi1EiiLNS1H_9ScaleType4KindE0ELNS_15FloatRoundStyleE2EaEENS1_15EpilogueDefaultEEEEEvvEEEEvNT_6ParamsE,"",@"SHT_CUDA_INFO"
	.sectionflags	@""
	.align	4


	//----- nvinfo : EIATTR_CUDA_API_VERSION
	.align		4
        /*0000*/ 	.byte	0x04, 0x37
        /*0002*/ 	.short	(.L_21 - .L_20)
.L_20:
        /*0004*/ 	.word	0x00000082


	//----- nvinfo : EIATTR_KPARAM_INFO
	.align		4
.L_21:
        /*0008*/ 	.byte	0x04, 0x17
        /*000a*/ 	.short	(.L_23 - .L_22)
.L_22:
        /*000c*/ 	.word	0x00000000
        /*0010*/ 	.short	0x0000
        /*0012*/ 	.short	0x0070
        /*0014*/ 	.byte	0x00, 0xf0, 0x01, 0x10


	//----- nvinfo : EIATTR_SPARSE_MMA_MASK
	.align		4
.L_23:
        /*0018*/ 	.byte	0x03, 0x50
        /*001a*/ 	.short	0x0000


	//----- nvinfo : EIATTR_MAXREG_COUNT
	.align		4
        /*001c*/ 	.byte	0x03, 0x1b
        /*001e*/ 	.short	0x00a8


	//----- nvinfo : EIATTR_NUM_BARRIERS
	.align		4
        /*0020*/ 	.byte	0x02, 0x4c
        /*0022*/ 	.byte	0x01
	.zero		1


	//----- nvinfo : EIATTR_EXTERNS
	.align		4
        /*0024*/ 	.byte	0x04, 0x0f
        /*0026*/ 	.short	(.L_25 - .L_24)


	//   ....[0]....
	.align		4
.L_24:
        /*0028*/ 	.word	index@(__assertfail)


	//----- nvinfo : EIATTR_MERCURY_ISA_VERSION
	.align		4
.L_25:
        /*002c*/ 	.byte	0x03, 0x5f
        /*002e*/ 	.short	0x0101


	//----- nvinfo : EIATTR_INT_WARP_WIDE_INSTR_OFFSETS
	.align		4
        /*0030*/ 	.byte	0x04, 0x31
        /*0032*/ 	.short	(.L_27 - .L_26)


	//   ....[0]....
.L_26:
        /*0034*/ 	.word	0x000003e0


	//   ....[1]....
        /*0038*/ 	.word	0x000003f0


	//   ....[2]....
        /*003c*/ 	.word	0x000004e0


	//----- nvinfo : EIATTR_COOP_GROUP_MASK_REGIDS
	.align		4
.L_27:
        /*0040*/ 	.byte	0x04, 0x29
        /*0042*/ 	.short	(.L_29 - .L_28)


	//   ....[0]....
.L_28:
        /*0044*/ 	.word	0xffffffff


	//   ....[1]....
        /*0048*/ 	.word	0xffffffff


	//   ....[2]....
        /*004c*/ 	.word	0xffffffff


	//   ....[3]....
        /*0050*/ 	.word	0xffffffff


	//   ....[4]....
        /*0054*/ 	.word	0xffffffff


	//----- nvinfo : EIATTR_COOP_GROUP_INSTR_OFFSETS
	.align		4
.L_29:
        /*0058*/ 	.byte	0x04, 0x28
        /*005a*/ 	.short	(.L_31 - .L_30)


	//   ....[0]....
.L_30:
        /*005c*/ 	.word	0x00000060


	//   ....[1]....
        /*0060*/ 	.word	0x00000070


	//   ....[2]....
        /*0064*/ 	.word	0x00000130


	//   ....[3]....
        /*0068*/ 	.word	0x000002e0


	//   ....[4]....
        /*006c*/ 	.word	0x00000fb0


	//----- nvinfo : EIATTR_REG_RECONFIG
	.align		4
.L_31:
        /*0070*/ 	.byte	0x01, 0x54
	.zero		2


	//----- nvinfo : EIATTR_SYSCALL_OFFSETS
	.align		4
        /*0074*/ 	.byte	0x04, 0x46
        /*0076*/ 	.short	(.L_33 - .L_32)


	//   ....[0]....
.L_32:
        /*0078*/ 	.word	0x00001180


	//----- nvinfo : EIATTR_MBARRIER_INSTR_OFFSETS
	.align		4
.L_33:
        /*007c*/ 	.byte	0x04, 0x39
        /*007e*/ 	.short	(.L_35 - .L_34)


	//   ....[0]....
.L_34:
        /*0080*/ 	.word	0x00000230
        /*0084*/ 	.word	0x000000ff
        /*0088*/ 	.word	0x00000000
        /*008c*/ 	.short	0x0100
        /*008e*/ 	.byte	0x08
	.zero		1


	//   ....[1]....
        /*0090*/ 	.word	0x00000240
        /*0094*/ 	.word	0x000000ff
        /*0098*/ 	.word	0x00000028
        /*009c*/ 	.short	0x0100
        /*009e*/ 	.byte	0x08
	.zero		1


	//   ....[2]....
        /*00a0*/ 	.word	0x00000250
        /*00a4*/ 	.word	0x000000ff
        /*00a8*/ 	.word	0x00000008
        /*00ac*/ 	.short	0x0100
        /*00ae*/ 	.byte	0x08
	.zero		1


	//   ....[3]....
        /*00b0*/ 	.word	0x00000260
        /*00b4*/ 	.word	0x000000ff
        /*00b8*/ 	.word	0x00000030
        /*00bc*/ 	.short	0x0100
        /*00be*/ 	.byte	0x08
	.zero		1


	//   ....[4]....
        /*00c0*/ 	.word	0x00000270
        /*00c4*/ 	.word	0x000000ff
        /*00c8*/ 	.word	0x00000010
        /*00cc*/ 	.short	0x0100
        /*00ce*/ 	.byte	0x08
	.zero		1


	//   ....[5]....
        /*00d0*/ 	.word	0x00000280
        /*00d4*/ 	.word	0x000000ff
        /*00d8*/ 	.word	0x00000038
        /*00dc*/ 	.short	0x0100
        /*00de*/ 	.byte	0x08
	.zero		1


	//   ....[6]....
        /*00e0*/ 	.word	0x00000290
        /*00e4*/ 	.word	0x000000ff
        /*00e8*/ 	.word	0x00000018
        /*00ec*/ 	.short	0x0100
        /*00ee*/ 	.byte	0x08
	.zero		1


	//   ....[7]....
        /*00f0*/ 	.word	0x000002a0
        /*00f4*/ 	.word	0x000000ff
        /*00f8*/ 	.word	0x00000040
        /*00fc*/ 	.short	0x0100
        /*00fe*/ 	.byte	0x08
	.zero		1


	//   ....[8]....
        /*0100*/ 	.word	0x000002b0
        /*0104*/ 	.word	0x000000ff
        /*0108*/ 	.word	0x00000020
        /*010c*/ 	.short	0x0100
        /*010e*/ 	.byte	0x08
	.zero		1


	//   ....[9]....
        /*0110*/ 	.word	0x000002c0
        /*0114*/ 	.word	0x000000ff
        /*0118*/ 	.word	0x00000048
        /*011c*/ 	.short	0x0100
        /*011e*/ 	.byte	0x08
	.zero		1


	//   ....[10]....
        /*0120*/ 	.word	0x00000550
        /*0124*/ 	.word	0x000000ff
        /*0128*/ 	.word	0x00000060
        /*012c*/ 	.short	0x0100
        /*012e*/ 	.byte	0x06
	.zero		1


	//   ....[11]....
        /*0130*/ 	.word	0x000005b0
        /*0134*/ 	.word	0x000000ff
        /*0138*/ 	.word	0x00000068
        /*013c*/ 	.short	0x0100
        /*013e*/ 	.byte	0x06
	.zero		1


	//   ....[12]....
        /*0140*/ 	.word	0x00001250
        /*0144*/ 	.word	0x00000003
        /*0148*/ 	.word	0x00000000
        /*014c*/ 	.short	0x010a
        /*014e*/ 	.byte	0x3f
	.zero		1


	//   ....[13]....
        /*0150*/ 	.word	0x00001290
        /*0154*/ 	.word	0x00000003
        /*0158*/ 	.word	0x00000000
        /*015c*/ 	.short	0x010a
        /*015e*/ 	.byte	0x3f
	.zero		1


	//   ....[14]....
        /*0160*/ 	.word	0x000023d0
        /*0164*/ 	.word	0x00000005
        /*0168*/ 	.word	0x00000000
        /*016c*/ 	.short	0x010a
        /*016e*/ 	.byte	0x3f
	.zero		1


	//   ....[15]....
        /*0170*/ 	.word	0x00002410
        /*0174*/ 	.word	0x00000005
        /*0178*/ 	.word	0x00000000
        /*017c*/ 	.short	0x010a
        /*017e*/ 	.byte	0x3f
	.zero		1


	//   ....[16]....
        /*0180*/ 	.word	0x000033e0
        /*0184*/ 	.word	0x00000004
        /*0188*/ 	.word	0x00000000
        /*018c*/ 	.short	0x0101
        /*018e*/ 	.byte	0x3f
	.zero		1


	//   ....[17]....
        /*0190*/ 	.word	0x000035c0
        /*0194*/ 	.word	0x00000000
        /*0198*/ 	.word	0x00000000
        /*019c*/ 	.short	0x0101
        /*019e*/ 	.byte	0x3f
	.zero		1


	//   ....[18]....
        /*01a0*/ 	.word	0x0000c540
        /*01a4*/ 	.word	0x0000000e
        /*01a8*/ 	.word	0x00000028
        /*01ac*/ 	.short	0x010a
        /*01ae*/ 	.byte	0x3f
	.zero		1


	//   ....[19]....
        /*01b0*/ 	.word	0x0000c8c0
        /*01b4*/ 	.word	0x00000006
        /*01b8*/ 	.word	0x00000068
        /*01bc*/ 	.short	0x0101
        /*01be*/ 	.byte	0x3f
	.zero		1


	//   ....[20]....
        /*01c0*/ 	.word	0x0000d020
        /*01c4*/ 	.word	0x00000007
        /*01c8*/ 	.word	0x00000000
        /*01cc*/ 	.short	0x010a
        /*01ce*/ 	.byte	0x3f
	.zero		1


	//   ....[21]....
        /*01d0*/ 	.word	0x0000d0a0
        /*01d4*/ 	.word	0x00000009
        /*01d8*/ 	.word	0x00000000
        /*01dc*/ 	.short	0x010a
        /*01de*/ 	.byte	0x3f
	.zero		1


	//   ....[22]....
        /*01e0*/ 	.word	0x0000d130
        /*01e4*/ 	.word	0x00000006
        /*01e8*/ 	.word	0x00000000
        /*01ec*/ 	.short	0x010a
        /*01ee*/ 	.byte	0x3f
	.zero		1


	//   ....[23]....
        /*01f0*/ 	.word	0x0000d1c0
        /*01f4*/ 	.word	0x00000009
        /*01f8*/ 	.word	0x00000000
        /*01fc*/ 	.short	0x010a
        /*01fe*/ 	.byte	0x3f
	.zero		1


	//   ....[24]....
        /*0200*/ 	.word	0x0000d250
        /*0204*/ 	.word	0x00000003
        /*0208*/ 	.word	0x00000000
        /*020c*/ 	.short	0x010a
        /*020e*/ 	.byte	0x3f
	.zero		1


	//   ....[25]....
        /*0210*/ 	.word	0x0000d2b0
        /*0214*/ 	.word	0x00000003
        /*0218*/ 	.word	0x00000000
        /*021c*/ 	.short	0x010a
        /*021e*/ 	.byte	0x3f
	.zero		1


	//   ....[26]....
        /*0220*/ 	.word	0x0000d300
        /*0224*/ 	.word	0x00000005
        /*0228*/ 	.word	0x00000000
        /*022c*/ 	.short	0x010a
        /*022e*/ 	.byte	0x3f
	.zero		1


	//   ....[27]....
        /*0230*/ 	.word	0x0000d3d0
        /*0234*/ 	.word	0x0000000e
        /*0238*/ 	.word	0x00000028
        /*023c*/ 	.short	0x010a
        /*023e*/ 	.byte	0x3f
	.zero		1


	//   ....[28]....
        /*0240*/ 	.word	0x0000d4a0
        /*0244*/ 	.word	0x00000007
        /*0248*/ 	.word	0x00000000
        /*024c*/ 	.short	0x010a
        /*024e*/ 	.byte	0x3f
	.zero		1


	//   ....[29]....
        /*0250*/ 	.word	0x0000d4f0
        /*0254*/ 	.word	0x00000009
        /*0258*/ 	.word	0x00000000
        /*025c*/ 	.short	0x010a
        /*025e*/ 	.byte	0x3f
	.zero		1


	//   ....[30]....
        /*0260*/ 	.word	0x0000d540
        /*0264*/ 	.word	0x00000006
        /*0268*/ 	.word	0x00000000
        /*026c*/ 	.short	0x010a
        /*026e*/ 	.byte	0x3f
	.zero		1


	//   ....[31]....
        /*0270*/ 	.word	0x0000d590
        /*0274*/ 	.word	0x00000009
        /*0278*/ 	.word	0x00000000
        /*027c*/ 	.short	0x010a
        /*027e*/ 	.byte	0x3f
	.zero		1


	//----- nvinfo : EIATTR_NUM_MBARRIERS
	.align		4
.L_35:
        /*0280*/ 	.byte	0x03, 0x38
        /*0282*/ 	.short	0x000c


	//----- nvinfo : EIATTR_EXIT_INSTR_OFFSETS
	.align		4
        /*0284*/ 	.byte	0x04, 0x1c
        /*0286*/ 	.short	(.L_37 - .L_36)


	//   ....[0]....
.L_36:
        /*0288*/ 	.word	0x00000600


	//   ....[1]....
        /*028c*/ 	.word	0x00000ef0


	//   ....[2]....
        /*0290*/ 	.word	0x0000bb80


	//   ....[3]....
        /*0294*/ 	.word	0x0000c1e0


	//   ....[4]....
        /*0298*/ 	.word	0x0000d2a0


	//----- nvinfo : EIATTR_MAX_THREADS
	.align		4
.L_37:
        /*029c*/ 	.byte	0x04, 0x05
        /*029e*/ 	.short	(.L_39 - .L_38)
.L_38:
        /*02a0*/ 	.word	0x00000180
        /*02a4*/ 	.word	0x00000001
        /*02a8*/ 	.word	0x00000001


	//----- nvinfo : EIATTR_CRS_STACK_SIZE
	.align		4
.L_39:
        /*02ac*/ 	.byte	0x04, 0x1e
        /*02ae*/ 	.short	(.L_41 - .L_40)
.L_40:
        /*02b0*/ 	.word	0x00000000


	//----- nvinfo : EIATTR_CBANK_PARAM_SIZE
	.align		4
.L_41:
        /*02b4*/ 	.byte	0x03, 0x19
        /*02b6*/ 	.short	0x0470


	//----- nvinfo : EIATTR_PARAM_CBANK
	.align		4
        /*02b8*/ 	.byte	0x04, 0x0a
        /*02ba*/ 	.short	(.L_43 - .L_42)
	.align		4
.L_42:
        /*02bc*/ 	.word	index@(.nv.constant0._ZN7cutlass13device_kernelINS_4gemm6kernel13GemmUniversalIN4cute5tupleIJiiiiEEENS1_10collective13CollectiveMmaINS1_34MainloopSm90TmaGmmaWarpSpecializedILi5ENS5_IJNS4_1CILi1EEESB_SB_EEENS1_35KernelTmaWarpSpecializedCooperativeEEENS5_IJNSA_ILi192EEENSA_ILi160EEENSA_ILi128EEEEEEaNS5_IJlSB_lEEEaSJ_NS4_8TiledMMAINS4_8MMA_AtomIJNS4_4SM904GMMA26MMA_64x32x32_S32S8S8_SS_TNEEEENS4_6LayoutINS5_IJNSA_ILi2EEESB_SB_EEENS5_IJSB_NSA_ILi0EEEST_EEEEENS5_IJNS4_10UnderscoreESW_SW_EEEEENS4_13SM90_TMA_LOADENS4_14ComposedLayoutINS4_7SwizzleILi3ELi4ELi3EEENS4_18smem_ptr_flag_bitsILi8EEENSQ_INS5_IJNSA_ILi8EEESH_EEENS5_IJSH_SB_EEEEEEEvNS4_8identityESZ_S19_vS1A_EENS_8epilogue10collective6detail29Sm90TmaWarpSpecializedAdapterINS1D_15DefaultEpilogueIaSJ_SJ_NS1C_6thread17LinearCombinationIaLi1EiiLNS1H_9ScaleType4KindE0ELNS_15FloatRoundStyleE2EaEENS1_15EpilogueDefaultEEEEEvvEEEEvNT_6ParamsE)
        /*02c0*/ 	.short	0x0210
        /*02c2*/ 	.short	0x0470


	//----- nvinfo : EIATTR_SW_WAR
	.align		4
.L_43:
        /*02c4*/ 	.byte	0x04, 0x36
        /*02c6*/ 	.short	(.L_45 - .L_44)
.L_44:
        /*02c8*/ 	.word	0x00000008
.L_45:


//--------------------- .nv.callgraph             --------------------------
	.section	.nv.callgraph,"",@"SHT_CUDA_CALLGRAPH"
	.align	4
	.sectionentsize	8
	.align		4
        /*0000*/ 	.word	0x00000000
	.align		4
        /*0004*/ 	.word	0xffffffff
	.align		4
        /*0008*/ 	.word	index@(_ZN7cutlass13device_kernelINS_4gemm6kernel13GemmUniversalIN4cute5tupleIJiiiiEEENS1_10collective13CollectiveMmaINS1_34MainloopSm90TmaGmmaWarpSpecializedILi5ENS5_IJNS4_1CILi1EEESB_SB_EEENS1_35KernelTmaWarpSpecializedCooperativeEEENS5_IJNSA_ILi192EEENSA_ILi160EEENSA_ILi128EEEEEEaNS5_IJlSB_lEEEaSJ_NS4_8TiledMMAINS4_8MMA_AtomIJNS4_4SM904GMMA26MMA_64x32x32_S32S8S8_SS_TNEEEENS4_6LayoutINS5_IJNSA_ILi2EEESB_SB_EEENS5_IJSB_NSA_ILi0EEEST_EEEEENS5_IJNS4_10UnderscoreESW_SW_EEEEENS4_13SM90_TMA_LOADENS4_14ComposedLayoutINS4_7SwizzleILi3ELi4ELi3EEENS4_18smem_ptr_flag_bitsILi8EEENSQ_INS5_IJNSA_ILi8EEESH_EEENS5_IJSH_SB_EEEEEEEvNS4_8identityESZ_S19_vS1A_EENS_8epilogue10collective6detail29Sm90TmaWarpSpecializedAdapterINS1D_15DefaultEpilogueIaSJ_SJ_NS1C_6thread17LinearCombinationIaLi1EiiLNS1H_9ScaleType4KindE0ELNS_15FloatRoundStyleE2EaEENS1_15EpilogueDefaultEEEEEvvEEEEvNT_6ParamsE)
	.align		4
        /*000c*/ 	.word	index@(__assertfail)
	.align		4
        /*0010*/ 	.word	0x00000000
	.align		4
        /*0014*/ 	.word	0xfffffffe
	.align		4
        /*0018*/ 	.word	0x00000000
	.align		4
        /*001c*/ 	.word	0xfffffffd
	.align		4
        /*0020*/ 	.word	0x00000000
	.align		4
        /*0024*/ 	.word	0xfffffffc


//--------------------- .nv.constant4             --------------------------
	.section	.nv.constant4,"a",@progbits
	.align	8
	.align		8
.nv.constant4:
        /*0000*/ 	.dword	__assertfail
	.align		8
        /*0008*/ 	.dword	__unnamed_1
	.align		8
        /*0010*/ 	.dword	_ZN40_INTERNAL_f455f4f9_4_k_cu_b5bd13f7_162584cuda3std3__45__cpo5beginE
	.align		8
        /*0018*/ 	.dword	_ZN40_INTERNAL_f455f4f9_4_k_cu_b5bd13f7_162584cuda3std3__45__cpo3endE
	.align		8
        /*0020*/ 	.dword	_ZN40_INTERNAL_f455f4f9_4_k_cu_b5bd13f7_162584cuda3std3__45__cpo6cbeginE
	.align		8
        /*0028*/ 	.dword	_ZN40_INTERNAL_f455f4f9_4_k_cu_b5bd13f7_162584cuda3std3__45__cpo4cendE
	.align		8
        /*0030*/ 	.dword	_ZN40_INTERNAL_f455f4f9_4_k_cu_b5bd13f7_162584cuda3std3__442_GLOBAL__N__f455f4f9_4_k_cu_b5bd13f7_162586ignoreE
	.align		8
        /*0038*/ 	.dword	_ZN40_INTERNAL_f455f4f9_4_k_cu_b5bd13f7_162584cuda3std3__419piecewise_constructE
	.align		8
        /*0040*/ 	.dword	_ZN40_INTERNAL_f455f4f9_4_k_cu_b5bd13f7_162584cuda3std3__48in_placeE
	.align		8
        /*0048*/ 	.dword	_ZN40_INTERNAL_f455f4f9_4_k_cu_b5bd13f7_162584cuda3std6ranges3__45__cpo4swapE
	.align		8
        /*0050*/ 	.dword	_ZN40_INTERNAL_f455f4f9_4_k_cu_b5bd13f7_162584cuda3std6ranges3__45__cpo9iter_moveE
	.align		8
        /*0058*/ 	.dword	_ZN40_INTERNAL_f455f4f9_4_k_cu_b5bd13f7_162584cute7productE
	.align		8
        /*0060*/ 	.dword	_ZN40_INTERNAL_f455f4f9_4_k_cu_b5bd13f7_162584cute1_E
	.align		8
        /*0068*/ 	.dword	$str$22
	.align		8
        /*0070*/ 	.dword	$str$23


//--------------------- .text._ZN7cutlass13device_kernelINS_4gemm6kernel13GemmUniversalIN4cute5tupleIJiiiiEEENS1_10collective13CollectiveMmaINS1_34MainloopSm90TmaGmmaWarpSpecializedILi5ENS5_IJNS4_1CILi1EEESB_SB_EEENS1_35KernelTmaWarpSpecializedCooperativeEEENS5_IJNSA_ILi192EEENSA_ILi160EEENSA_ILi128EEEEEEaNS5_IJlSB_lEEEaSJ_NS4_8TiledMMAINS4_8MMA_AtomIJNS4_4SM904GMMA26MMA_64x32x32_S32S8S8_SS_TNEEEENS4_6LayoutINS5_IJNSA_ILi2EEESB_SB_EEENS5_IJSB_NSA_ILi0EEEST_EEEEENS5_IJNS4_10UnderscoreESW_SW_EEEEENS4_13SM90_TMA_LOADENS4_14ComposedLayoutINS4_7SwizzleILi3ELi4ELi3EEENS4_18smem_ptr_flag_bitsILi8EEENSQ_INS5_IJNSA_ILi8EEESH_EEENS5_IJSH_SB_EEEEEEEvNS4_8identityESZ_S19_vS1A_EENS_8epilogue10collective6detail29Sm90TmaWarpSpecializedAdapterINS1D_15DefaultEpilogueIaSJ_SJ_NS1C_6thread17LinearCombinationIaLi1EiiLNS1H_9ScaleType4KindE0ELNS_15FloatRoundStyleE2EaEENS1_15EpilogueDefaultEEEEEvvEEEEvNT_6ParamsE --------------------------
	.section	.text._ZN7cutlass13device_kernelINS_4gemm6kernel13GemmUniversalIN4cute5tupleIJiiiiEEENS1_10collective13CollectiveMmaINS1_34MainloopSm90TmaGmmaWarpSpecializedILi5ENS5_IJNS4_1CILi1EEESB_SB_EEENS1_35KernelTmaWarpSpecializedCooperativeEEENS5_IJNSA_ILi192EEENSA_ILi160EEENSA_ILi128EEEEEEaNS5_IJlSB_lEEEaSJ_NS4_8TiledMMAINS4_8MMA_AtomIJNS4_4SM904GMMA26MMA_64x32x32_S32S8S8_SS_TNEEEENS4_6LayoutINS5_IJNSA_ILi2EEESB_SB_EEENS5_IJSB_NSA_ILi0EEEST_EEEEENS5_IJNS4_10UnderscoreESW_SW_EEEEENS4_13SM90_TMA_LOADENS4_14ComposedLayoutINS4_7SwizzleILi3ELi4ELi3EEENS4_18smem_ptr_flag_bitsILi8EEENSQ_INS5_IJNSA_ILi8EEESH_EEENS5_IJSH_SB_EEEEEEEvNS4_8identityESZ_S19_vS1A_EENS_8epilogue10collective6detail29Sm90TmaWarpSpecializedAdapterINS1D_15DefaultEpilogueIaSJ_SJ_NS1C_6thread17LinearCombinationIaLi1EiiLNS1H_9ScaleType4KindE0ELNS_15FloatRoundStyleE2EaEENS1_15EpilogueDefaultEEEEEvvEEEEvNT_6ParamsE,"ax",@progbits
	.align	128
.text._ZN7cutlass13device_kernelINS_4gemm6kernel13GemmUniversalIN4cute5tupleIJiiiiEEENS1_10collective13CollectiveMmaINS1_34MainloopSm90TmaGmmaWarpSpecializedILi5ENS5_IJNS4_1CILi1EEESB_SB_EEENS1_35KernelTmaWarpSpecializedCooperativeEEENS5_IJNSA_ILi192EEENSA_ILi160EEENSA_ILi128EEEEEEaNS5_IJlSB_lEEEaSJ_NS4_8TiledMMAINS4_8MMA_AtomIJNS4_4SM904GMMA26MMA_64x32x32_S32S8S8_SS_TNEEEENS4_6LayoutINS5_IJNSA_ILi2EEESB_SB_EEENS5_IJSB_NSA_ILi0EEEST_EEEEENS5_IJNS4_10UnderscoreESW_SW_EEEEENS4_13SM90_TMA_LOADENS4_14ComposedLayoutINS4_7SwizzleILi3ELi4ELi3EEENS4_18smem_ptr_flag_bitsILi8EEENSQ_INS5_IJNSA_ILi8EEESH_EEENS5_IJSH_SB_EEEEEEEvNS4_8identityESZ_S19_vS1A_EENS_8epilogue10collective6detail29Sm90TmaWarpSpecializedAdapterINS1D_15DefaultEpilogueIaSJ_SJ_NS1C_6thread17LinearCombinationIaLi1EiiLNS1H_9ScaleType4KindE0ELNS_15FloatRoundStyleE2EaEENS1_15EpilogueDefaultEEEEEvvEEEEvNT_6ParamsE:
        .type           _ZN7cutlass13device_kernelINS_4gemm6kernel13GemmUniversalIN4cute5tupleIJiiiiEEENS1_10collective13CollectiveMmaINS1_34MainloopSm90TmaGmmaWarpSpecializedILi5ENS5_IJNS4_1CILi1EEESB_SB_EEENS1_35KernelTmaWarpSpecializedCooperativeEEENS5_IJNSA_ILi192EEENSA_ILi160EEENSA_ILi128EEEEEEaNS5_IJlSB_lEEEaSJ_NS4_8TiledMMAINS4_8MMA_AtomIJNS4_4SM904GMMA26MMA_64x32x32_S32S8S8_SS_TNEEEENS4_6LayoutINS5_IJNSA_ILi2EEESB_SB_EEENS5_IJSB_NSA_ILi0EEEST_EEEEENS5_IJNS4_10UnderscoreESW_SW_EEEEENS4_13SM90_TMA_LOADENS4_14ComposedLayoutINS4_7SwizzleILi3ELi4ELi3EEENS4_18smem_ptr_flag_bitsILi8EEENSQ_INS5_IJNSA_ILi8EEESH_EEENS5_IJSH_SB_EEEEEEEvNS4_8identityESZ_S19_vS1A_EENS_8epilogue10collective6detail29Sm90TmaWarpSpecializedAdapterINS1D_15DefaultEpilogueIaSJ_SJ_NS1C_6thread17LinearCombinationIaLi1EiiLNS1H_9ScaleType4KindE0ELNS_15FloatRoundStyleE2EaEENS1_15EpilogueDefaultEEEEEvvEEEEvNT_6ParamsE,@function
        .size           _ZN7cutlass13device_kernelINS_4gemm6kernel13GemmUniversalIN4cute5tupleIJiiiiEEENS1_10collective13CollectiveMmaINS1_34MainloopSm90TmaGmmaWarpSpecializedILi5ENS5_IJNS4_1CILi1EEESB_SB_EEENS1_35KernelTmaWarpSpecializedCooperativeEEENS5_IJNSA_ILi192EEENSA_ILi160EEENSA_ILi128EEEEEEaNS5_IJlSB_lEEEaSJ_NS4_8TiledMMAINS4_8MMA_AtomIJNS4_4SM904GMMA26MMA_64x32x32_S32S8S8_SS_TNEEEENS4_6LayoutINS5_IJNSA_ILi2EEESB_SB_EEENS5_IJSB_NSA_ILi0EEEST_EEEEENS5_IJNS4_10UnderscoreESW_SW_EEEEENS4_13SM90_TMA_LOADENS4_14ComposedLayoutINS4_7SwizzleILi3ELi4ELi3EEENS4_18smem_ptr_flag_bitsILi8EEENSQ_INS5_IJNSA_ILi8EEESH_EEENS5_IJSH_SB_EEEEEEEvNS4_8identityESZ_S19_vS1A_EENS_8epilogue10collective6detail29Sm90TmaWarpSpecializedAdapterINS1D_15DefaultEpilogueIaSJ_SJ_NS1C_6thread17LinearCombinationIaLi1EiiLNS1H_9ScaleType4KindE0ELNS_15FloatRoundStyleE2EaEENS1_15EpilogueDefaultEEEEEvvEEEEvNT_6ParamsE,(.L_x_392 - _ZN7cutlass13device_kernelINS_4gemm6kernel13GemmUniversalIN4cute5tupleIJiiiiEEENS1_10collective13CollectiveMmaINS1_34MainloopSm90TmaGmmaWarpSpecializedILi5ENS5_IJNS4_1CILi1EEESB_SB_EEENS1_35KernelTmaWarpSpecializedCooperativeEEENS5_IJNSA_ILi192EEENSA_ILi160EEENSA_ILi128EEEEEEaNS5_IJlSB_lEEEaSJ_NS4_8TiledMMAINS4_8MMA_AtomIJNS4_4SM904GMMA26MMA_64x32x32_S32S8S8_SS_TNEEEENS4_6LayoutINS5_IJNSA_ILi2EEESB_SB_EEENS5_IJSB_NSA_ILi0EEEST_EEEEENS5_IJNS4_10UnderscoreESW_SW_EEEEENS4_13SM90_TMA_LOADENS4_14ComposedLayoutINS4_7SwizzleILi3ELi4ELi3EEENS4_18smem_ptr_flag_bitsILi8EEENSQ_INS5_IJNSA_ILi8EEESH_EEENS5_IJSH_SB_EEEEEEEvNS4_8identityESZ_S19_vS1A_EENS_8epilogue10collective6detail29Sm90TmaWarpSpecializedAdapterINS1D_15DefaultEpilogueIaSJ_SJ_NS1C_6thread17LinearCombinationIaLi1EiiLNS1H_9ScaleType4KindE0ELNS_15FloatRoundStyleE2EaEENS1_15EpilogueDefaultEEEEEvvEEEEvNT_6ParamsE)
        .other          _ZN7cutlass13device_kernelINS_4gemm6kernel13GemmUniversalIN4cute5tupleIJiiiiEEENS1_10collective13CollectiveMmaINS1_34MainloopSm90TmaGmmaWarpSpecializedILi5ENS5_IJNS4_1CILi1EEESB_SB_EEENS1_35KernelTmaWarpSpecializedCooperativeEEENS5_IJNSA_ILi192EEENSA_ILi160EEENSA_ILi128EEEEEEaNS5_IJlSB_lEEEaSJ_NS4_8TiledMMAINS4_8MMA_AtomIJNS4_4SM904GMMA26MMA_64x32x32_S32S8S8_SS_TNEEEENS4_6LayoutINS5_IJNSA_ILi2EEESB_SB_EEENS5_IJSB_NSA_ILi0EEEST_EEEEENS5_IJNS4_10UnderscoreESW_SW_EEEEENS4_13SM90_TMA_LOADENS4_14ComposedLayoutINS4_7SwizzleILi3ELi4ELi3EEENS4_18smem_ptr_flag_bitsILi8EEENSQ_INS5_IJNSA_ILi8EEESH_EEENS5_IJSH_SB_EEEEEEEvNS4_8identityESZ_S19_vS1A_EENS_8epilogue10collective6detail29Sm90TmaWarpSpecializedAdapterINS1D_15DefaultEpilogueIaSJ_SJ_NS1C_6thread17LinearCombinationIaLi1EiiLNS1H_9ScaleType4KindE0ELNS_15FloatRoundStyleE2EaEENS1_15EpilogueDefaultEEEEEvvEEEEvNT_6ParamsE,@"STO_CUDA_ENTRY STV_DEFAULT"
_ZN7cutlass13device_kernelINS_4gemm6kernel13GemmUniversalIN4cute5tupleIJiiiiEEENS1_10collective13CollectiveMmaINS1_34MainloopSm90TmaGmmaWarpSpecializedILi5ENS5_IJNS4_1CILi1EEESB_SB_EEENS1_35KernelTmaWarpSpecializedCooperativeEEENS5_IJNSA_ILi192EEENSA_ILi160EEENSA_ILi128EEEEEEaNS5_IJlSB_lEEEaSJ_NS4_8TiledMMAINS4_8MMA_AtomIJNS4_4SM904GMMA26MMA_64x32x32_S32S8S8_SS_TNEEEENS4_6LayoutINS5_IJNSA_ILi2EEESB_SB_EEENS5_IJSB_NSA_ILi0EEEST_EEEEENS5_IJNS4_10UnderscoreESW_SW_EEEEENS4_13SM90_TMA_LOADENS4_14ComposedLayoutINS4_7SwizzleILi3ELi4ELi3EEENS4_18smem_ptr_flag_bitsILi8EEENSQ_INS5_IJNSA_ILi8EEESH_EEENS5_IJSH_SB_EEEEEEEvNS4_8identityESZ_S19_vS1A_EENS_8epilogue10collective6detail29Sm90TmaWarpSpecializedAdapterINS1D_15DefaultEpilogueIaSJ_SJ_NS1C_6thread17LinearCombinationIaLi1EiiLNS1H_9ScaleType4KindE0ELNS_15FloatRoundStyleE2EaEENS1_15EpilogueDefaultEEEEEvvEEEEvNT_6ParamsE:
[----:B------:R-:W0:Y:S01]  /*0000*/  LDC R1, c[0x0][0x28] ;  /* 0x00000a00ff017b82 */ /* 0x000e220000000800 */
[----:B------:R-:W1:Y:S01]  /*0010*/  S2R R23, SR_TID.X ;  /* 0x0000000000177919 */ /* 0x000e620000002100 */
[----:B------:R-:W-:Y:S01]  /*0020*/  ELECT P0, URZ, PT ;  /* 0x00000000003f782f */ /* 0x000fe20003800000 */
[----:B------:R-:W-:Y:S01]  /*0030*/  BSSY B0, `(.L_x_0) ;  /* 0x000000f000007945 */ /* 0x000fe20003800000 */
[--C-:B-1----:R-:W-:Y:S02]  /*0040*/  SHF.R.U32.HI R0, RZ, 0x5, R23.reuse ;  /* 0x00000005ff007819 */ /* 0x102fe40000011617 */
[----:B------:R-:W-:-:S03]  /*0050*/  SHF.R.U32.HI R3, RZ, 0x7, R23 ;  /* 0x00000007ff037819 */ /* 0x000fc60000011617 */
[----:B------:R-:W1:Y:S04]  /*0060*/  SHFL.IDX PT, R2, R0, RZ, 0x1f ;  /* 0x00001fff00027589 */ /* 0x000e6800000e0000 */
[----:B------:R2:W3:Y:S01]  /*0070*/  SHFL.IDX PT, R10, R3, RZ, 0x1f ;  /* 0x00001fff030a7589 */ /* 0x0004e200000e0000 */
[----:B-1----:R-:W-:-:S13]  /*0080*/  ISETP.NE.OR P0, PT, R2, RZ, !P0 ;  /* 0x000000ff0200720c */ /* 0x002fda0004705670 */
[----:B0-23--:R-:W-:Y:S05]  /*0090*/  @P0 BRA `(.L_x_1) ;  /* 0x0000000000200947 */ /* 0x00dfea0003800000 */
[----:B------:R-:W-:Y:S02]  /*00a0*/  ULDC.64 UR4, c[0x0][0x198] ;  /* 0x0000660000047ab9 */ /* 0x000fe40000000a00 */
[----:B------:R-:W-:Y:S02]  /*00b0*/  UIADD3 UR6, UP0, UR4, 0xf0, URZ ;  /* 0x000000f004067890 */ /* 0x000fe4000ff1e03f */
[----:B------:R-:W-:Y:S02]  /*00c0*/  UIADD3 UR4, UP1, UR4, 0x1f0, URZ ;  /* 0x000001f004047890 */ /* 0x000fe4000ff3e03f */
[----:B------:R-:W-:Y:S02]  /*00d0*/  UIADD3.X UR7, URZ, UR5, URZ, UP0, !UPT ;  /* 0x000000053f077290 */ /* 0x000fe400087fe43f */
[----:B------:R-:W-:-:S07]  /*00e0*/  UIADD3.X UR5, URZ, UR5, URZ, UP1, !UPT ;  /* 0x000000053f057290 */ /* 0x000fce0008ffe43f */
[----:B------:R0:W-:Y:S02]  /*00f0*/  UTMACCTL.PF [UR6] ;  /* 0x00000000060079b9 */ /* 0x0001e40008040000 */
[----:B------:R0:W-:Y:S02]  /*0100*/  UTMACCTL.PF [UR4] ;  /* 0x00000000040079b9 */ /* 0x0001e40008040000 */
[----:B0-----:R-:W-:Y:S01]  /*0110*/  NOP ;  /* 0x0000000000007918 */ /* 0x001fe20000000000 */
.L_x_1:
[----:B------:R-:W-:Y:S05]  /*0120*/  BSYNC B0 ;  /* 0x0000000000007941 */ /* 0x000fea0003800000 */
.L_x_0:
[----:B------:R-:W0:Y:S02]  /*0130*/  SHFL.IDX PT, R3, R0, RZ, 0x1f ;  /* 0x00001fff00037589 */ /* 0x000e2400000e0000 */
[----:B0-----:R-:W-:-:S13]  /*0140*/  ISETP.NE.AND P0, PT, R3, RZ, PT ;  /* 0x000000ff0300720c */ /* 0x001fda0003f05270 */
[----:B------:R-:W-:Y:S05]  /*0150*/  @P0 BRA `(.L_x_2) ;  /* 0x0000000000600947 */ /* 0x000fea0003800000 */
[----:B------:R-:W0:Y:S01]  /*0160*/  S2UR UR8, SR_CgaCtaId ;  /* 0x00000000000879c3 */ /* 0x000e220000008800 */
[----:B------:R-:W-:Y:S01]  /*0170*/  UMOV UR4, 0x400 ;  /* 0x0000040000047882 */ /* 0x000fe20000000000 */
[----:B------:R-:W-:Y:S01]  /*0180*/  UMOV UR5, 0x1 ;  /* 0x0000000100057882 */ /* 0x000fe20000000000 */
[----:B------:R-:W-:Y:S01]  /*0190*/  UMOV UR6, 0x100 ;  /* 0x0000010000067882 */ /* 0x000fe20000000000 */
[----:B------:R-:W-:Y:S01]  /*01a0*/  ELECT P0, URZ, PT ;  /* 0x00000000003f782f */ /* 0x000fe20003800000 */
[----:B------:R-:W-:-:S04]  /*01b0*/  UIADD3 UR6, -UR6, 0x100000, URZ ;  /* 0x0010000006067890 */ /* 0x000fc8000fffe13f */
[----:B------:R-:W-:Y:S02]  /*01c0*/  USHF.L.U32 UR7, UR6, 0xb, URZ ;  /* 0x0000000b06077899 */ /* 0x000fe4000800063f */
[----:B------:R-:W-:Y:S02]  /*01d0*/  USHF.L.U32 UR6, UR6, 0x1, URZ ;  /* 0x0000000106067899 */ /* 0x000fe4000800063f */
[----:B0-----:R-:W-:Y:S02]  /*01e0*/  ULEA UR8, UR8, UR4, 0x18 ;  /* 0x0000000408087291 */ /* 0x001fe4000f8ec03f */
[----:B------:R-:W-:-:S04]  /*01f0*/  UIADD3 UR4, -UR5, 0x100000, URZ ;  /* 0x0010000005047890 */ /* 0x000fc8000fffe13f */
[----:B------:R-:W-:Y:S02]  /*0200*/  USHF.L.U32 UR5, UR4, 0xb, URZ ;  /* 0x0000000b04057899 */ /* 0x000fe4000800063f */
[----:B------:R-:W-:Y:S01]  /*0210*/  USHF.L.U32 UR4, UR4, 0x1, URZ ;  /* 0x0000000104047899 */ /* 0x000fe2000800063f */
[----:B------:R-:W0:Y:S11]  /*0220*/  FENCE.VIEW.ASYNC.S ;  /* 0x00000000000073c6 */ /* 0x000e360000000000 */
[----:B0-----:R0:W1:Y:S01]  /*0230*/  SYNCS.EXCH.64 URZ, [UR8], UR4 ;  /* 0x00000004083f75b2 */ /* 0x0010620008000100 */
[----:B------:R0:W2:Y:S01]  /*0240*/  SYNCS.EXCH.64 URZ, [UR8+0x28], UR6 ;  /* 0x00002806083f75b2 */ /* 0x0000a20008000100 */
[----:B------:R0:W3:Y:S01]  /*0250*/  SYNCS.EXCH.64 URZ, [UR8+0x8], UR4 ;  /* 0x00000804083f75b2 */ /* 0x0000e20008000100 */
[----:B------:R0:W4:Y:S01]  /*0260*/  SYNCS.EXCH.64 URZ, [UR8+0x30], UR6 ;  /* 0x00003006083f75b2 */ /* 0x0001220008000100 */
[----:B------:R0:W0:Y:S01]  /*0270*/  SYNCS.EXCH.64 URZ, [UR8+0x10], UR4 ;  /* 0x00001004083f75b2 */ /* 0x0000220008000100 */
[----:B------:R0:W0:Y:S01]  /*0280*/  SYNCS.EXCH.64 URZ, [UR8+0x38], UR6 ;  /* 0x00003806083f75b2 */ /* 0x0000220008000100 */
[----:B------:R0:W0:Y:S01]  /*0290*/  SYNCS.EXCH.64 URZ, [UR8+0x18], UR4 ;  /* 0x00001804083f75b2 */ /* 0x0000220008000100 */
[----:B------:R0:W0:Y:S01]  /*02a0*/  SYNCS.EXCH.64 URZ, [UR8+0x40], UR6 ;  /* 0x00004006083f75b2 */ /* 0x0000220008000100 */
[----:B------:R0:W0:Y:S01]  /*02b0*/  SYNCS.EXCH.64 URZ, [UR8+0x20], UR4 ;  /* 0x00002004083f75b2 */ /* 0x0000220008000100 */
[----:B------:R0:W0:Y:S01]  /*02c0*/  SYNCS.EXCH.64 URZ, [UR8+0x48], UR6 ;  /* 0x00004806083f75b2 */ /* 0x0000220008000100 */
[----:B------:R-:W-:Y:S01]  /*02d0*/  NOP ;  /* 0x0000000000007918 */ /* 0x000fe20000000000 */
.L_x_2:
[----:B------:R-:W5:Y:S01]  /*02e0*/  SHFL.IDX PT, R0, R0, RZ, 0x1f ;  /* 0x00001fff00007589 */ /* 0x000f6200000e0000 */
[----:B------:R-:W-:Y:S01]  /*02f0*/  ELECT P0, URZ, PT ;  /* 0x00000000003f782f */ /* 0x000fe20003800000 */
[----:B------:R-:W1:Y:S01]  /*0300*/  LDC R4, c[0x0][0x65c] ;  /* 0x00019700ff047b82 */ /* 0x000e620000000800 */
[----:B------:R-:W-:Y:S01]  /*0310*/  SHF.R.S32.HI R5, RZ, 0x1f, R2 ;  /* 0x0000001fff057819 */ /* 0x000fe20000011402 */
[----:B------:R-:W2:Y:S01]  /*0320*/  S2R R3, SR_CTAID.Y ;  /* 0x0000000000037919 */ /* 0x000ea20000002600 */
[----:B0-----:R-:W-:Y:S01]  /*0330*/  UMOV UR4, 0x20 ;  /* 0x0000002000047882 */ /* 0x001fe20000000000 */
[----:B------:R-:W-:Y:S01]  /*0340*/  ISETP.NE.AND P2, PT, R10, RZ, PT ;  /* 0x000000ff0a00720c */ /* 0x000fe20003f45270 */
[----:B------:R-:W-:Y:S01]  /*0350*/  NOP ;  /* 0x0000000000007918 */ /* 0x000fe20000000000 */
[----:B------:R-:W-:Y:S01]  /*0360*/  LEA.HI R5, R5, R2, RZ, 0x2 ;  /* 0x0000000205057211 */ /* 0x000fe200078f10ff */
[----:B------:R-:W-:-:S03]  /*0370*/  NOP ;  /* 0x0000000000007918 */ /* 0x000fc60000000000 */
[----:B------:R-:W-:Y:S02]  /*0380*/  LOP3.LUT R5, R5, 0xfffffffc, RZ, 0xc0, !PT ;  /* 0xfffffffc05057812 */ /* 0x000fe400078ec0ff */
[----:B-----5:R-:W-:-:S03]  /*0390*/  ISETP.NE.OR P0, PT, R0, RZ, !P0 ;  /* 0x000000ff0000720c */ /* 0x020fc60004705670 */
[----:B------:R-:W-:Y:S01]  /*03a0*/  IMAD.IADD R0, R2, 0x1, -R5 ;  /* 0x0000000102007824 */ /* 0x000fe200078e0a05 */
[----:B-1----:R-:W-:Y:S01]  /*03b0*/  ISETP.NE.AND P3, PT, R4, 0x1, PT ;  /* 0x000000010400780c */ /* 0x002fe20003f65270 */
[----:B------:R-:W-:Y:S01]  /*03c0*/  IMAD.MOV.U32 R5, RZ, RZ, RZ ;  /* 0x000000ffff057224 */ /* 0x000fe200078e00ff */
[----:B------:R-:W0:Y:S07]  /*03d0*/  S2R R4, SR_CTAID.X ;  /* 0x0000000000047919 */ /* 0x000e2e0000002500 */
[----:B------:R-:W-:Y:S01]  /*03e0*/  VOTEU.ALL UP0, P0 ;  /* 0x00000000003f7886 */ /* 0x000fe20000000000 */
[----:B------:R-:W-:-:S03]  /*03f0*/  VOTEU.ALL UP1, P0 ;  /* 0x00000000003f7886 */ /* 0x000fc60000020000 */
[----:B------:R-:W0:Y:S01]  /*0400*/  @P3 LDC R9, c[0x0][0x10] ;  /* 0x00000400ff093b82 */ /* 0x000e220000000800 */
[----:B--2---:R-:W-:Y:S01]  /*0410*/  @P3 IMAD.MOV.U32 R6, RZ, RZ, R3 ;  /* 0x000000ffff063224 */ /* 0x004fe200078e0003 */
[----:B------:R-:W-:Y:S01]  /*0420*/  @!UP0 UMOV UR6, 0x400 ;  /* 0x0000040000068882 */ /* 0x000fe20000000000 */
[----:B------:R-:W-:-:S04]  /*0430*/  @!UP0 UIADD3 UR4, -UR4, 0x100000, URZ ;  /* 0x0010000004048890 */ /* 0x000fc8000fffe13f */
[----:B------:R-:W-:Y:S02]  /*0440*/  @!UP0 USHF.L.U32 UR5, UR4, 0xb, URZ ;  /* 0x0000000b04058899 */ /* 0x000fe4000800063f */
[----:B------:R-:W-:Y:S01]  /*0450*/  @!UP0 USHF.L.U32 UR4, UR4, 0x1, URZ ;  /* 0x0000000104048899 */ /* 0x000fe2000800063f */
[----:B------:R-:W-:Y:S02]  /*0460*/  @P3 IMAD.MOV.U32 R7, RZ, RZ, RZ ;  /* 0x000000ffff073224 */ /* 0x000fe400078e00ff */
[----:B------:R-:W-:Y:S01]  /*0470*/  @P3 IMAD.MOV.U32 R13, RZ, RZ, RZ ;  /* 0x000000ffff0d3224 */ /* 0x000fe200078e00ff */
[----:B------:R-:W1:Y:S08]  /*0480*/  @!UP0 S2UR UR7, SR_CgaCtaId ;  /* 0x00000000000789c3 */ /* 0x000e700000008800 */
[----:B------:R-:W2:Y:S01]  /*0490*/  @!P3 LDC R11, c[0x0][0xc] ;  /* 0x00000300ff0bbb82 */ /* 0x000ea20000000800 */
[----:B0-----:R-:W-:-:S04]  /*04a0*/  @P3 IMAD.WIDE.U32 R8, R4, R9, R6 ;  /* 0x0000000904083225 */ /* 0x001fc800078e0006 */
[----:B------:R-:W-:Y:S02]  /*04b0*/  @P3 IMAD.MOV.U32 R17, RZ, RZ, R8 ;  /* 0x000000ffff113224 */ /* 0x000fe400078e0008 */
[----:B------:R-:W-:Y:S01]  /*04c0*/  @P3 IMAD.IADD R16, R9, 0x1, R13 ;  /* 0x0000000109103824 */ /* 0x000fe200078e020d */
[----:B-1----:R-:W-:Y:S01]  /*04d0*/  @!UP0 ULEA UR6, UR7, UR6, 0x18 ;  /* 0x0000000607068291 */ /* 0x002fe2000f8ec03f */
[----:B------:R-:W-:Y:S01]  /*04e0*/  VOTEU.ALL UP0, P0 ;  /* 0x00000000003f7886 */ /* 0x000fe20000000000 */
[----:B------:R-:W-:-:S04]  /*04f0*/  ISETP.NE.AND P0, PT, R0, 0x3, PT ;  /* 0x000000030000780c */ /* 0x000fc80003f05270 */
[----:B------:R-:W-:Y:S01]  /*0500*/  ISETP.EQ.OR P0, PT, R0, RZ, !P0 ;  /* 0x000000ff0000720c */ /* 0x000fe20004702670 */
[----:B--2---:R-:W-:-:S03]  /*0510*/  @!P3 IMAD.WIDE.U32 R6, R11, R3, R4 ;  /* 0x000000030b06b225 */ /* 0x004fc600078e0004 */
[C---:B------:R-:W-:Y:S01]  /*0520*/  ISETP.EQ.AND P0, PT, R10.reuse, RZ, P0 ;  /* 0x000000ff0a00720c */ /* 0x040fe20000702270 */
[----:B------:R-:W-:Y:S01]  /*0530*/  VIADD R10, R10, 0xffffffff ;  /* 0xffffffff0a0a7836 */ /* 0x000fe20000000000 */
[----:B------:R-:W0:Y:S02]  /*0540*/  FENCE.VIEW.ASYNC.S ;  /* 0x00000000000073c6 */ /* 0x000e240000000000 */
[----:B0-----:R0:W3:Y:S01]  /*0550*/  @!UP0 SYNCS.EXCH.64 URZ, [UR6+0x60], UR4 ;  /* 0x00006004063f85b2 */ /* 0x0010e20008000100 */
[----:B------:R-:W-:Y:S01]  /*0560*/  @!P3 IMAD.MOV.U32 R17, RZ, RZ, R6 ;  /* 0x000000ffff11b224 */ /* 0x000fe200078e0006 */
[----:B------:R-:W-:Y:S01]  /*0570*/  SEL R2, RZ, 0x1, !P0 ;  /* 0x00000001ff027807 */ /* 0x000fe20004000000 */
[----:B------:R-:W-:Y:S01]  /*0580*/  @!P3 IMAD.MOV.U32 R16, RZ, RZ, R7 ;  /* 0x000000ffff10b224 */ /* 0x000fe200078e0007 */
[----:B------:R-:W-:-:S04]  /*0590*/  ISETP.GE.U32.AND P1, PT, R10, 0x2, PT ;  /* 0x000000020a00780c */ /* 0x000fc80003f26070 */
[----:B------:R-:W-:Y:S01]  /*05a0*/  SEL R2, R2, 0x2, P1 ;  /* 0x0000000202027807 */ /* 0x000fe20000800000 */
[----:B------:R0:W3:Y:S01]  /*05b0*/  @!UP1 SYNCS.EXCH.64 URZ, [UR6+0x68], UR4 ;  /* 0x00006804063f95b2 */ /* 0x0000e20008000100 */
[----:B------:R-:W-:Y:S01]  /*05c0*/  NOP ;  /* 0x0000000000007918 */ /* 0x000fe20000000000 */
[----:B---34-:R-:W-:Y:S06]  /*05d0*/  BAR.SYNC.DEFER_BLOCKING 0x0 ;  /* 0x0000000000007b1d */ /* 0x018fec0000010000 */
[----:B------:R-:W-:Y:S05]  /*05e0*/  @!P2 BRA `(.L_x_3) ;  /* 0x000000b40068a947 */ /* 0x000fea0003800000 */
[----:B------:R-:W-:-:S13]  /*05f0*/  ISETP.GT.U32.AND P0, PT, R10, 0x1, PT ;  /* 0x000000010a00780c */ /* 0x000fda0003f04070 */
[----:B0-----:R-:W-:Y:S05]  /*0600*/  @P0 EXIT ;  /* 0x000000000000094d */ /* 0x001fea0003800000 */
[----:B------:R-:W-:Y:S01]  /*0610*/  ULDC.64 UR4, c[0x0][0x650] ;  /* 0x0001940000047ab9 */ /* 0x000fe20000000a00 */
[----:B------:R-:W-:Y:S01]  /*0620*/  PRMT R0, RZ, 0x7610, R0 ;  /* 0x00007610ff007816 */ /* 0x000fe20000000000 */
[----:B------:R-:W-:Y:S01]  /*0630*/  IMAD.MOV.U32 R19, RZ, RZ, -0x1 ;  /* 0xffffffffff137424 */ /* 0x000fe200078e00ff */
[----:B------:R-:W-:Y:S01]  /*0640*/  ISETP.GE.U32.AND P0, PT, R17, UR4, PT ;  /* 0x0000000411007c0c */ /* 0x000fe2000bf06070 */
[----:B------:R-:W-:Y:S02]  /*0650*/  IMAD.MOV.U32 R22, RZ, RZ, -0x1 ;  /* 0xffffffffff167424 */ /* 0x000fe400078e00ff */
[----:B------:R-:W-:Y:S01]  /*0660*/  IMAD.MOV.U32 R18, RZ, RZ, -0x1 ;  /* 0xffffffffff127424 */ /* 0x000fe200078e00ff */
[----:B------:R-:W-:-:S13]  /*0670*/  ISETP.GE.U32.AND.EX P0, PT, R16, UR5, PT, P0 ;  /* 0x0000000510007c0c */ /* 0x000fda000bf06100 */
[----:B------:R-:W-:Y:S05]  /*0680*/  @P0 BRA `(.L_x_4) ;  /* 0x0000000400600947 */ /* 0x000fea0003800000 */
[----:B------:R-:W0:Y:S01]  /*0690*/  LDC.64 R14, c[0x0][0x628] ;  /* 0x00018a00ff0e7b82 */ /* 0x000e220000000a00 */
[----:B------:R-:W-:Y:S02]  /*06a0*/  IMAD.MOV.U32 R6, RZ, RZ, R17 ;  /* 0x000000ffff067224 */ /* 0x000fe400078e0011 */
[----:B------:R-:W-:-:S05]  /*06b0*/  IMAD.MOV.U32 R7, RZ, RZ, R16 ;  /* 0x000000ffff077224 */ /* 0x000fca00078e0010 */
[----:B------:R-:W1:Y:S08]  /*06c0*/  LDC R12, c[0x0][0x630] ;  /* 0x00018c00ff0c7b82 */ /* 0x000e700000000800 */
[----:B------:R-:W2:Y:S01]  /*06d0*/  LDC.64 R18, c[0x0][0x620] ;  /* 0x00018800ff127b82 */ /* 0x000ea20000000a00 */
[----:B0-----:R-:W-:-:S04]  /*06e0*/  ISETP.NE.U32.AND P0, PT, R14, RZ, PT ;  /* 0x000000ff0e00720c */ /* 0x001fc80003f05070 */
[----:B------:R-:W-:-:S13]  /*06f0*/  ISETP.NE.AND.EX P0, PT, R15, RZ, PT, P0 ;  /* 0x000000ff0f00720c */ /* 0x000fda0003f05300 */
[----:B-12---:R-:W-:Y:S05]  /*0700*/  @!P0 BRA `(.L_x_5) ;  /* 0x0000000000288947 */ /* 0x006fea0003800000 */
[----:B------:R-:W0:Y:S02]  /*0710*/  LDC R0, c[0x0][0x634] ;  /* 0x00018d00ff007b82 */ /* 0x000e240000000800 */
[----:B0-----:R-:W-:-:S05]  /*0720*/  IADD3 R11, P0, R17, R0, RZ ;  /* 0x00000000110b7210 */ /* 0x001fca0007f1e0ff */
[----:B------:R-:W-:-:S04]  /*0730*/  IMAD.X R13, RZ, RZ, R16, P0 ;  /* 0x000000ffff0d7224 */ /* 0x000fc800000e0610 */
[----:B------:R-:W-:-:S04]  /*0740*/  IMAD.WIDE.U32 R6, R13, R14, RZ ;  /* 0x0000000e0d067225 */ /* 0x000fc800078e00ff */
[----:B------:R-:W-:-:S04]  /*0750*/  IMAD.WIDE.U32 R8, P0, R11, R15, R6 ;  /* 0x0000000f0b087225 */ /* 0x000fc80007800006 */
[----:B------:R-:W-:-:S04]  /*0760*/  IMAD.WIDE.U32 R6, R11, R14, RZ ;  /* 0x0000000e0b067225 */ /* 0x000fc800078e00ff */
[----:B------:R-:W-:Y:S01]  /*0770*/  IMAD.X R11, RZ, RZ, RZ, P0 ;  /* 0x000000ffff0b7224 */ /* 0x000fe200000e06ff */
[----:B------:R-:W-:Y:S01]  /*0780*/  IADD3 RZ, P0, R7, R8, RZ ;  /* 0x0000000807ff7210 */ /* 0x000fe20007f1e0ff */
[----:B------:R-:W-:-:S04]  /*0790*/  IMAD.MOV.U32 R10, RZ, RZ, R9 ;  /* 0x000000ffff0a7224 */ /* 0x000fc800078e0009 */
[----:B------:R-:W-:-:S08]  /*07a0*/  IMAD.WIDE.U32.X R6, R13, R15, R10, P0 ;  /* 0x0000000f0d067225 */ /* 0x000fd000000e040a */
.L_x_5:
[-CC-:B------:R-:W-:Y:S01]  /*07b0*/  SHF.R.U64 R26, R6, R12.reuse, R7.reuse ;  /* 0x0000000c061a7219 */ /* 0x180fe20000001207 */
[----:B------:R-:W0:Y:S01]  /*07c0*/  LDC R10, c[0x0][0x618] ;  /* 0x00018600ff0a7b82 */ /* 0x000e220000000800 */
[----:B------:R-:W-:Y:S01]  /*07d0*/  SHF.R.U32.HI R5, RZ, R12, R7 ;  /* 0x0000000cff057219 */ /* 0x000fe20000011607 */
[----:B------:R-:W-:Y:S01]  /*07e0*/  ULDC UR4, c[0x0][0x150] ;  /* 0x0000540000047ab9 */ /* 0x000fe20000000800 */
[----:B------:R-:W-:Y:S01]  /*07f0*/  IADD3 R9, P0, RZ, -R26, RZ ;  /* 0x8000001aff097210 */ /* 0x000fe20007f1e0ff */
[----:B------:R-:W-:Y:S01]  /*0800*/  IMAD.MOV.U32 R6, RZ, RZ, R17 ;  /* 0x000000ffff067224 */ /* 0x000fe200078e0011 */
[----:B------:R-:W-:Y:S01]  /*0810*/  I2FP.F32.U32 R0, R4 ;  /* 0x0000000400007245 */ /* 0x000fe20000201000 */
[----:B------:R-:W-:Y:S02]  /*0820*/  IMAD.MOV.U32 R7, RZ, RZ, R16 ;  /* 0x000000ffff077224 */ /* 0x000fe400078e0010 */
[----:B------:R-:W1:Y:S01]  /*0830*/  LDC.64 R24, c[0x0][0x640] ;  /* 0x00019000ff187b82 */ /* 0x000e620000000a00 */
[----:B------:R-:W-:-:S02]  /*0840*/  IMAD.X R11, RZ, RZ, ~R5, P0 ;  /* 0x000000ffff0b7224 */ /* 0x000fc400000e0e05 */
[----:B------:R-:W-:Y:S01]  /*0850*/  FMUL R0, R0, UR4 ;  /* 0x0000000400007c20 */ /* 0x000fe20008400000 */
[----:B------:R-:W-:Y:S01]  /*0860*/  IMAD.WIDE.U32 R6, R9, R18, R6 ;  /* 0x0000001209067225 */ /* 0x000fe200078e0006 */
[----:B------:R-:W-:-:S03]  /*0870*/  ULDC UR4, c[0x0][0x154] ;  /* 0x0000550000047ab9 */ /* 0x000fc60000000800 */
[----:B------:R-:W-:Y:S01]  /*0880*/  IMAD R8, R11, R18, RZ ;  /* 0x000000120b087224 */ /* 0x000fe200078e02ff */
[----:B------:R-:W2:Y:S01]  /*0890*/  LDC R5, c[0x0][0x144] ;  /* 0x00005100ff057b82 */ /* 0x000ea20000000800 */
[----:B------:R-:W3:Y:S02]  /*08a0*/  F2I.U32.TRUNC.NTZ R0, R0 ;  /* 0x0000000000007305 */ /* 0x000ee4000020f000 */
[----:B------:R-:W-:-:S04]  /*08b0*/  IMAD R9, R9, R19, R8 ;  /* 0x0000001309097224 */ /* 0x000fc800078e0208 */
[----:B------:R-:W-:Y:S01]  /*08c0*/  IMAD.IADD R7, R7, 0x1, R9 ;  /* 0x0000000107077824 */ /* 0x000fe200078e0209 */
[----:B------:R-:W4:Y:S01]  /*08d0*/  LDC R12, c[0x0][0x608] ;  /* 0x00018200ff0c7b82 */ /* 0x000f220000000800 */
[----:B------:R-:W-:-:S03]  /*08e0*/  IMAD.MOV.U32 R9, RZ, RZ, -0x1 ;  /* 0xffffffffff097424 */ /* 0x000fc600078e00ff */
[-CC-:B0-----:R-:W-:Y:S02]  /*08f0*/  SHF.R.U64 R18, R6, R10.reuse, R7.reuse ;  /* 0x0000000a06127219 */ /* 0x181fe40000001207 */
[----:B------:R-:W-:Y:S02]  /*0900*/  I2FP.F32.U32 R6, R3 ;  /* 0x0000000300067245 */ /* 0x000fe40000201000 */
[----:B------:R-:W0:Y:S01]  /*0910*/  LDC R22, c[0x0][0x658] ;  /* 0x00019600ff167b82 */ /* 0x000e220000000800 */
[----:B-1----:R-:W-:Y:S01]  /*0920*/  ISETP.NE.U32.AND P0, PT, R24, RZ, PT ;  /* 0x000000ff1800720c */ /* 0x002fe20003f05070 */
[----:B---3--:R-:W-:Y:S01]  /*0930*/  IMAD.MOV R8, RZ, RZ, -R0 ;  /* 0x000000ffff087224 */ /* 0x008fe200078e0a00 */
[----:B------:R-:W-:Y:S01]  /*0940*/  SHF.R.U32.HI R7, RZ, R10, R7 ;  /* 0x0000000aff077219 */ /* 0x000fe20000011607 */
[----:B------:R-:W-:Y:S01]  /*0950*/  FMUL R6, R6, UR4 ;  /* 0x0000000406067c20 */ /* 0x000fe20008400000 */
[----:B------:R-:W-:-:S03]  /*0960*/  ISETP.NE.AND.EX P0, PT, R25, RZ, PT, P0 ;  /* 0x000000ff1900720c */ /* 0x000fc60003f05300 */
[----:B------:R-:W1:Y:S01]  /*0970*/  LDC R14, c[0x0][0x148] ;  /* 0x00005200ff0e7b82 */ /* 0x000e620000000800 */
[----:B--2---:R-:W-:-:S07]  /*0980*/  IMAD R0, R5, R8, R4 ;  /* 0x0000000805007224 */ /* 0x004fce00078e0204 */
[----:B------:R-:W2:Y:S01]  /*0990*/  LDC R20, c[0x0][0x600] ;  /* 0x00018000ff147b82 */ /* 0x000ea20000000800 */
[-CC-:B----4-:R-:W-:Y:S02]  /*09a0*/  SHF.R.U64 R28, R18, R12.reuse, R7.reuse ;  /* 0x0000000c121c7219 */ /* 0x190fe40000001207 */
[----:B------:R-:W-:Y:S01]  /*09b0*/  SHF.R.U32.HI R5, RZ, R12, R7 ;  /* 0x0000000cff057219 */ /* 0x000fe20000011607 */
[----:B------:R-:W-:Y:S01]  /*09c0*/  IMAD.MOV.U32 R7, RZ, RZ, 0x1 ;  /* 0x00000001ff077424 */ /* 0x000fe200078e00ff */
[----:B------:R3:W4:Y:S03]  /*09d0*/  F2I.U32.TRUNC.NTZ R12, R6 ;  /* 0x00000006000c7305 */ /* 0x000726000020f000 */
[----:B------:R-:W1:Y:S01]  /*09e0*/  LDC R15, c[0x0][0x648] ;  /* 0x00019200ff0f7b82 */ /* 0x000e620000000800 */
[-C--:B0-----:R-:W-:Y:S02]  /*09f0*/  SHF.L.U32 R4, R9, R22.reuse, RZ ;  /* 0x0000001609047219 */ /* 0x081fe400000006ff */
[----:B------:R-:W-:-:S02]  /*0a00*/  SHF.R.U64 R30, R28, R22, R5 ;  /* 0x000000161c1e7219 */ /* 0x000fc40000001205 */
[----:B------:R-:W-:Y:S02]  /*0a10*/  LOP3.LUT R11, RZ, R4, RZ, 0x33, !PT ;  /* 0x00000004ff0b7212 */ /* 0x000fe400078e33ff */
[-C--:B------:R-:W-:Y:S01]  /*0a20*/  SHF.R.U32.HI R5, RZ, R22.reuse, R5 ;  /* 0x00000016ff057219 */ /* 0x080fe20000011605 */
[----:B------:R-:W0:Y:S01]  /*0a30*/  LDC R19, c[0x0][0x638] ;  /* 0x00018e00ff137b82 */ /* 0x000e220000000800 */
[----:B------:R-:W-:Y:S01]  /*0a40*/  SHF.L.U32 R10, R7, R22, RZ ;  /* 0x00000016070a7219 */ /* 0x000fe200000006ff */
[----:B------:R-:W-:-:S06]  /*0a50*/  IMAD.MOV.U32 R4, RZ, RZ, R30 ;  /* 0x000000ffff047224 */ /* 0x000fcc00078e001e */
[----:B------:R-:W0:Y:S01]  /*0a60*/  LDC R21, c[0x0][0x610] ;  /* 0x00018400ff157b82 */ /* 0x000e220000000800 */
[----:B---34-:R-:W-:Y:S05]  /*0a70*/  @!P0 BRA `(.L_x_6) ;  /* 0x0000000000288947 */ /* 0x018fea0003800000 */
[----:B------:R-:W3:Y:S02]  /*0a80*/  LDC R9, c[0x0][0x64c] ;  /* 0x00019300ff097b82 */ /* 0x000ee40000000800 */
[----:B---3--:R-:W-:-:S05]  /*0a90*/  IADD3 R9, P0, R30, R9, RZ ;  /* 0x000000091e097210 */ /* 0x008fca0007f1e0ff */
        /* <DEDUP_REMOVED lines=8> */
.L_x_6:
[----:B-1----:R-:W-:Y:S01]  /*0b20*/  SHF.R.U64 R4, R4, R15, R5 ;  /* 0x0000000f04047219 */ /* 0x002fe20000001205 */
[----:B--2---:R-:W-:Y:S01]  /*0b30*/  VIADD R5, R20, 0xffffffff ;  /* 0xffffffff14057836 */ /* 0x004fe20000000000 */
[----:B------:R-:W-:Y:S01]  /*0b40*/  LOP3.LUT R11, R28, R11, RZ, 0xc0, !PT ;  /* 0x0000000b1c0b7212 */ /* 0x000fe200078ec0ff */
[----:B------:R-:W-:Y:S02]  /*0b50*/  IMAD.MOV R12, RZ, RZ, -R12 ;  /* 0x000000ffff0c7224 */ /* 0x000fe400078e0a0c */
[----:B------:R-:W-:Y:S02]  /*0b60*/  IMAD.MOV R6, RZ, RZ, -R4 ;  /* 0x000000ffff067224 */ /* 0x000fe400078e0a04 */
[----:B------:R-:W-:Y:S01]  /*0b70*/  IMAD R11, R10, R4, R11 ;  /* 0x000000040a0b7224 */ /* 0x000fe200078e020b */
[----:B------:R-:W-:Y:S01]  /*0b80*/  LOP3.LUT R4, R18, R5, RZ, 0xc0, !PT ;  /* 0x0000000512047212 */ /* 0x000fe200078ec0ff */
[----:B------:R-:W-:Y:S02]  /*0b90*/  @P3 IMAD R0, R14, R12, R3 ;  /* 0x0000000c0e003224 */ /* 0x000fe400078e0203 */
[----:B0-----:R-:W-:-:S02]  /*0ba0*/  IMAD R3, R6, R19, R30 ;  /* 0x0000001306037224 */ /* 0x001fc400078e021e */
[----:B------:R-:W-:Y:S02]  /*0bb0*/  IMAD R19, R11, R21, R0 ;  /* 0x000000150b137224 */ /* 0x000fe400078e0200 */
[----:B------:R-:W-:Y:S02]  /*0bc0*/  IMAD R4, R3, R20, R4 ;  /* 0x0000001403047224 */ /* 0x000fe400078e0204 */
[----:B------:R-:W-:Y:S02]  /*0bd0*/  IMAD.MOV.U32 R0, RZ, RZ, 0x1 ;  /* 0x00000001ff007424 */ /* 0x000fe400078e00ff */
[----:B------:R-:W-:Y:S01]  /*0be0*/  IMAD.MOV.U32 R18, RZ, RZ, R26 ;  /* 0x000000ffff127224 */ /* 0x000fe200078e001a */
[----:B------:R-:W-:Y:S02]  /*0bf0*/  SEL R22, R4, R19, !P3 ;  /* 0x0000001304167207 */ /* 0x000fe40005800000 */
[----:B------:R-:W-:-:S07]  /*0c00*/  SEL R19, R19, R4, !P3 ;  /* 0x0000000413137207 */ /* 0x000fce0005800000 */
.L_x_4:
[----:B------:R-:W-:-:S08]  /*0c10*/  NOP ;  /* 0x0000000000007918 */ /* 0x000fd00000000000 */
[----:B------:R-:W0:Y:S02]  /*0c20*/  USETMAXREG.TRY_ALLOC.CTAPOOL UP0, 0xe8 ;  /* 0x000000e8000079c8 */ /* 0x000e240008000600 */
[----:B0-----:R-:W-:-:S13]  /*0c30*/  PLOP3.LUT P0, PT, PT, PT, UP0, 0x80, 0x0 ;  /* 0x000000000000781c */ /* 0x001fda0003f0f008 */
[----:B------:R-:W-:Y:S05]  /*0c40*/  @!P0 BRA `(.L_x_4) ;  /* 0xfffffffc00f08947 */ /* 0x000fea000383ffff */
[----:B------:R-:W-:Y:S01]  /*0c50*/  ULDC.64 UR4, c[0x0][0x598] ;  /* 0x0001660000047ab9 */ /* 0x000fe20000000a00 */
[----:B------:R-:W-:Y:S01]  /*0c60*/  ULDC.64 UR36, c[0x0][0x208] ;  /* 0x0000820000247ab9 */ /* 0x000fe20000000a00 */
[----:B------:R-:W-:-:S04]  /*0c70*/  ISETP.NE.U32.AND P0, PT, RZ, UR4, PT ;  /* 0x00000004ff007c0c */ /* 0x000fc8000bf05070 */
[----:B------:R-:W-:-:S13]  /*0c80*/  ISETP.NE.AND.EX P0, PT, RZ, UR5, PT, P0 ;  /* 0x00000005ff007c0c */ /* 0x000fda000bf05300 */
[----:B------:R-:W-:Y:S05]  /*0c90*/  @!P0 BRA `(.L_x_7) ;  /* 0x00000000001c8947 */ /* 0x000fea0003800000 */
[----:B------:R-:W0:Y:S02]  /*0ca0*/  LDC.64 R4, c[0x0][0x598] ;  /* 0x00016600ff047b82 */ /* 0x000e240000000a00 */
[----:B0-----:R-:W2:Y:S02]  /*0cb0*/  LDG.E.64 R4, desc[UR36][R4.64] ;  /* 0x0000002404047981 */ /* 0x001ea4000c1e1b00 */
[----:B--2---:R-:W-:-:S04]  /*0cc0*/  ISETP.NE.U32.AND P0, PT, R4, RZ, PT ;  /* 0x000000ff0400720c */ /* 0x004fc80003f05070 */
[----:B------:R-:W-:-:S13]  /*0cd0*/  ISETP.NE.AND.EX P0, PT, R5, RZ, PT, P0 ;  /* 0x000000ff0500720c */ /* 0x000fda0003f05300 */
[----:B------:R-:W-:Y:S05]  /*0ce0*/  @!P0 BRA `(.L_x_7) ;  /* 0x0000000000088947 */ /* 0x000fea0003800000 */
[----:B------:R0:W5:Y:S01]  /*0cf0*/  LD.E R184, desc[UR36][R4.64] ;  /* 0x0000002404b87980 */ /* 0x000162000c101900 */
[----:B------:R-:W-:Y:S05]  /*0d00*/  BRA `(.L_x_8) ;  /* 0x0000000000247947 */ /* 0x000fea0003800000 */
.L_x_7:
[----:B------:R-:W-:Y:S02]  /*0d10*/  ULDC.64 UR4, c[0x0][0x588] ;  /* 0x0001620000047ab9 */ /* 0x000fe40000000a00 */
[----:B------:R-:W-:-:S04]  /*0d20*/  ISETP.NE.U32.AND P0, PT, RZ, UR4, PT ;  /* 0x00000004ff007c0c */ /* 0x000fc8000bf05070 */
[----:B------:R-:W-:-:S13]  /*0d30*/  ISETP.NE.AND.EX P0, PT, RZ, UR5, PT, P0 ;  /* 0x00000005ff007c0c */ /* 0x000fda000bf05300 */
[----:B------:R-:W-:Y:S05]  /*0d40*/  @!P0 BRA `(.L_x_9) ;  /* 0x00000000000c8947 */ /* 0x000fea0003800000 */
[----:B------:R-:W0:Y:S02]  /*0d50*/  LDC.64 R184, c[0x0][0x588] ;  /* 0x00016200ffb87b82 */ /* 0x000e240000000a00 */
[----:B0-----:R1:W5:Y:S01]  /*0d60*/  LDG.E R184, desc[UR36][R184.64] ;  /* 0x00000024b8b87981 */ /* 0x001362000c1e1900 */
[----:B------:R-:W-:Y:S05]  /*0d70*/  BRA `(.L_x_8) ;  /* 0x0000000000087947 */ /* 0x000fea0003800000 */
.L_x_9:
[----:B------:R-:W-:Y:S02]  /*0d80*/  ULDC UR4, c[0x0][0x580] ;  /* 0x0001600000047ab9 */ /* 0x000fe40000000800 */
[----:B------:R-:W-:-:S07]  /*0d90*/  IMAD.U32 R184, RZ, RZ, UR4 ;  /* 0x00000004ffb87e24 */ /* 0x000fce000f8e00ff */
.L_x_8:
[----:B------:R-:W-:Y:S02]  /*0da0*/  ULDC.64 UR4, c[0x0][0x5a0] ;  /* 0x0001680000047ab9 */ /* 0x000fe40000000a00 */
[----:B------:R-:W-:-:S04]  /*0db0*/  ISETP.NE.U32.AND P0, PT, RZ, UR4, PT ;  /* 0x00000004ff007c0c */ /* 0x000fc8000bf05070 */
[----:B------:R-:W-:-:S13]  /*0dc0*/  ISETP.NE.AND.EX P0, PT, RZ, UR5, PT, P0 ;  /* 0x00000005ff007c0c */ /* 0x000fda000bf05300 */
[----:B------:R-:W-:Y:S05]  /*0dd0*/  @!P0 BRA `(.L_x_10) ;  /* 0x00000000001c8947 */ /* 0x000fea0003800000 */
[----:B0-----:R-:W0:Y:S02]  /*0de0*/  LDC.64 R4, c[0x0][0x5a0] ;  /* 0x00016800ff047b82 */ /* 0x001e240000000a00 */
[----:B0-----:R-:W2:Y:S02]  /*0df0*/  LDG.E.64 R4, desc[UR36][R4.64] ;  /* 0x0000002404047981 */ /* 0x001ea4000c1e1b00 */
[----:B--2---:R-:W-:-:S04]  /*0e00*/  ISETP.NE.U32.AND P0, PT, R4, RZ, PT ;  /* 0x000000ff0400720c */ /* 0x004fc80003f05070 */
[----:B------:R-:W-:-:S13]  /*0e10*/  ISETP.NE.AND.EX P0, PT, R5, RZ, PT, P0 ;  /* 0x000000ff0500720c */ /* 0x000fda0003f05300 */
[----:B------:R-:W-:Y:S05]  /*0e20*/  @!P0 BRA `(.L_x_10) ;  /* 0x0000000000088947 */ /* 0x000fea0003800000 */
[----:B-1----:R0:W5:Y:S01]  /*0e30*/  LD.E R185, desc[UR36][R4.64] ;  /* 0x0000002404b97980 */ /* 0x002162000c101900 */
[----:B------:R-:W-:Y:S05]  /*0e40*/  BRA `(.L_x_11) ;  /* 0x0000000000247947 */ /* 0x000fea0003800000 */
.L_x_10:
[----:B------:R-:W-:Y:S02]  /*0e50*/  ULDC.64 UR4, c[0x0][0x590] ;  /* 0x0001640000047ab9 */ /* 0x000fe40000000a00 */
[----:B------:R-:W-:-:S04]  /*0e60*/  ISETP.NE.U32.AND P0, PT, RZ, UR4, PT ;  /* 0x00000004ff007c0c */ /* 0x000fc8000bf05070 */
[----:B------:R-:W-:-:S13]  /*0e70*/  ISETP.NE.AND.EX P0, PT, RZ, UR5, PT, P0 ;  /* 0x00000005ff007c0c */ /* 0x000fda000bf05300 */
[----:B------:R-:W-:Y:S05]  /*0e80*/  @!P0 BRA `(.L_x_12) ;  /* 0x00000000000c8947 */ /* 0x000fea0003800000 */
[----:B0-----:R-:W1:Y:S02]  /*0e90*/  LDC.64 R4, c[0x0][0x590] ;  /* 0x00016400ff047b82 */ /* 0x001e640000000a00 */
[----:B-1----:R1:W5:Y:S01]  /*0ea0*/  LDG.E R185, desc[UR36][R4.64] ;  /* 0x0000002404b97981 */ /* 0x002362000c1e1900 */
[----:B------:R-:W-:Y:S05]  /*0eb0*/  BRA `(.L_x_11) ;  /* 0x0000000000087947 */ /* 0x000fea0003800000 */
.L_x_12:
[----:B------:R-:W-:Y:S02]  /*0ec0*/  ULDC UR4, c[0x0][0x584] ;  /* 0x0001610000047ab9 */ /* 0x000fe40000000800 */
[----:B-1----:R-:W-:-:S07]  /*0ed0*/  IMAD.U32 R185, RZ, RZ, UR4 ;  /* 0x00000004ffb97e24 */ /* 0x002fce000f8e00ff */
.L_x_11:
[----:B------:R-:W-:-:S13]  /*0ee0*/  LOP3.LUT P0, RZ, R0, 0xff, RZ, 0xc0, !PT ;  /* 0x000000ff00ff7812 */ /* 0x000fda000780c0ff */
[----:B------:R-:W-:Y:S05]  /*0ef0*/  @!P0 EXIT ;  /* 0x000000000000894d */ /* 0x000fea0003800000 */
[----:B------:R-:W-:Y:S01]  /*0f00*/  ULDC UR4, c[0x0][0x28c] ;  /* 0x0000a30000047ab9 */ /* 0x000fe20000000800 */
[----:B------:R-:W-:Y:S01]  /*0f10*/  UMOV UR38, URZ ;  /* 0x0000003f00267c82 */ /* 0x000fe20008000000 */
[----:B------:R-:W-:Y:S01]  /*0f20*/  UIADD3 UR4, UR4, 0x7f, URZ ;  /* 0x0000007f04047890 */ /* 0x000fe2000fffe03f */
[----:B------:R-:W-:-:S03]  /*0f30*/  UMOV UR39, URZ ;  /* 0x0000003f00277c82 */ /* 0x000fc60008000000 */
[----:B------:R-:W-:-:S04]  /*0f40*/  USHF.R.S32.HI UR5, URZ, 0x1f, UR4 ;  /* 0x0000001f3f057899 */ /* 0x000fc80008011404 */
[----:B------:R-:W-:-:S04]  /*0f50*/  ULEA.HI UR5, UR5, UR4, URZ, 0x7 ;  /* 0x0000000405057291 */ /* 0x000fc8000f8f383f */
[----:B------:R-:W-:-:S12]  /*0f60*/  USHF.R.S32.HI UR40, URZ, 0x7, UR5 ;  /* 0x000000073f287899 */ /* 0x000fd80008011405 */
.L_x_354:
[----:B------:R-:W-:Y:S01]  /*0f70*/  LOP3.LUT R0, R23, 0x80, RZ, 0xc0, !PT ;  /* 0x0000008017007812 */ /* 0x000fe200078ec0ff */
[----:B------:R-:W2:Y:S01]  /*0f80*/  S2UR UR7, SR_CgaCtaId ;  /* 0x00000000000779c3 */ /* 0x000ea20000008800 */
[----:B------:R-:W-:Y:S02]  /*0f90*/  UMOV UR6, 0x400 ;  /* 0x0000040000067882 */ /* 0x000fe40000000000 */
[----:B------:R-:W-:-:S06]  /*0fa0*/  SHF.R.U32.HI R0, RZ, 0x7, R0 ;  /* 0x00000007ff007819 */ /* 0x000fcc0000011600 */
[----:B---3--:R-:W3:Y:S01]  /*0fb0*/  SHFL.IDX PT, R0, R0, RZ, 0x1f ;  /* 0x00001fff00007589 */ /* 0x008ee200000e0000 */
[----:B--2---:R-:W-:Y:S01]  /*0fc0*/  ULEA UR6, UR7, UR6, 0x18 ;  /* 0x0000000607067291 */ /* 0x004fe2000f8ec03f */
[----:B---3--:R-:W-:-:S13]  /*0fd0*/  R2UR UR4, R0 ;  /* 0x00000000000472ca */ /* 0x008fda00000e0000 */
[----:B------:R-:W-:-:S04]  /*0fe0*/  ULEA.HI UR5, UR4, UR4, URZ, 0x1 ;  /* 0x0000000404057291 */ /* 0x000fc8000f8f083f */
[----:B------:R-:W-:-:S04]  /*0ff0*/  ULOP3.LUT UR5, UR5, 0x7fffe, URZ, 0xc0, !UPT ;  /* 0x0007fffe05057892 */ /* 0x000fc8000f8ec03f */
[----:B------:R-:W-:-:S03]  /*1000*/  UIADD3 UR5, UR4, -UR5, URZ ;  /* 0x8000000504057290 */ /* 0x000fc6000fffe03f */
[----:B------:R-:W-:Y:S01]  /*1010*/  ULDC UR4, c[0x0][0x28c] ;  /* 0x0000a30000047ab9 */ /* 0x000fe20000000800 */
[----:B------:R-:W-:Y:S01]  /*1020*/  ULEA UR5, UR5, UR6, 0xd ;  /* 0x0000000605057291 */ /* 0x000fe2000f8e683f */
[----:B------:R-:W-:-:S03]  /*1030*/  ISETP.LT.AND P0, PT, RZ, UR4, PT ;  /* 0x00000004ff007c0c */ /* 0x000fc6000bf01270 */
[----:B------:R-:W-:-:S04]  /*1040*/  UIADD3 UR5, UR5, 0x100, URZ ;  /* 0x0000010005057890 */ /* 0x000fc8000fffe03f */
[----:B------:R-:W-:-:S04]  /*1050*/  USHF.R.U32.HI UR5, URZ, 0x4, UR5 ;  /* 0x000000043f057899 */ /* 0x000fc80008011605 */
[----:B------:R-:W-:-:S04]  /*1060*/  ULOP3.LUT UR5, UR5, 0x3fff, URZ, 0xc0, !UPT ;  /* 0x00003fff05057892 */ /* 0x000fc8000f8ec03f */
[----:B------:R-:W-:Y:S01]  /*1070*/  ULOP3.LUT UR41, UR5, 0x10000, URZ, 0xfc, !UPT ;  /* 0x0001000005297892 */ /* 0x000fe2000f8efc3f */
[----:B-1--4-:R-:W-:Y:S11]  /*1080*/  @P0 BRA `(.L_x_13) ;  /* 0x0000000000400947 */ /* 0x012ff60003800000 */
[----:B------:R-:W-:Y:S01]  /*1090*/  MOV R0, 0x0 ;  /* 0x0000000000007802 */ /* 0x000fe20000000f00 */
[----:B------:R-:W-:Y:S01]  /*10a0*/  ULDC.64 UR4, c[0x4][0x68] ;  /* 0x01001a0000047ab9 */ /* 0x000fe20000000a00 */
[----:B------:R-:W-:Y:S01]  /*10b0*/  ULDC.64 UR6, c[0x4][0x8] ;  /* 0x0100020000067ab9 */ /* 0x000fe20000000a00 */
[----:B01----:R-:W-:Y:S01]  /*10c0*/  IMAD.U32 R4, RZ, RZ, UR4 ;  /* 0x00000004ff047e24 */ /* 0x003fe2000f8e00ff */
[----:B------:R0:W1:Y:S01]  /*10d0*/  LDC.64 R14, c[0x4][R0] ;  /* 0x01000000000e7b82 */ /* 0x0000620000000a00 */
[----:B------:R-:W-:Y:S01]  /*10e0*/  IMAD.U32 R5, RZ, RZ, UR5 ;  /* 0x00000005ff057e24 */ /* 0x000fe2000f8e00ff */
[----:B------:R-:W-:Y:S01]  /*10f0*/  ULDC.64 UR4, c[0x4][0x70] ;  /* 0x01001c0000047ab9 */ /* 0x000fe20000000a00 */
[----:B------:R-:W-:Y:S02]  /*1100*/  IMAD.U32 R10, RZ, RZ, UR6 ;  /* 0x00000006ff0a7e24 */ /* 0x000fe4000f8e00ff */
[----:B------:R-:W-:Y:S02]  /*1110*/  IMAD.U32 R6, RZ, RZ, UR4 ;  /* 0x00000004ff067e24 */ /* 0x000fe4000f8e00ff */
[----:B------:R-:W-:-:S02]  /*1120*/  IMAD.U32 R7, RZ, RZ, UR5 ;  /* 0x00000005ff077e24 */ /* 0x000fc4000f8e00ff */
[----:B------:R-:W-:Y:S02]  /*1130*/  IMAD.U32 R11, RZ, RZ, UR7 ;  /* 0x00000007ff0b7e24 */ /* 0x000fe4000f8e00ff */
[----:B------:R-:W-:Y:S02]  /*1140*/  IMAD.MOV.U32 R8, RZ, RZ, 0x1e1 ;  /* 0x000001e1ff087424 */ /* 0x000fe400078e00ff */
[----:B------:R-:W-:Y:S02]  /*1150*/  IMAD.MOV.U32 R12, RZ, RZ, 0x1 ;  /* 0x00000001ff0c7424 */ /* 0x000fe400078e00ff */
[----:B0-----:R-:W-:-:S07]  /*1160*/  IMAD.MOV.U32 R13, RZ, RZ, RZ ;  /* 0x000000ffff0d7224 */ /* 0x001fce00078e00ff */
[----:B------:R-:W-:-:S07]  /*1170*/  LEPC R20, `(.L_x_13) ;  /* 0x000000001014794e */ /* 0x000fce0000000000 */
[----:B-1---5:R-:W-:Y:S05]  /*1180*/  CALL.ABS.NOINC R14 ;  /* 0x000000000e007343 */ /* 0x022fea0003c00000 */
.L_x_13:
[----:B------:R-:W-:-:S04]  /*1190*/  LOP3.LUT R0, R2, 0x1, RZ, 0xfc, !PT ;  /* 0x0000000102007812 */ /* 0x000fc800078efcff */
[----:B------:R-:W-:-:S13]  /*11a0*/  ISETP.NE.AND P0, PT, R0, 0x3, PT ;  /* 0x000000030000780c */ /* 0x000fda0003f05270 */
[----:B------:R-:W-:Y:S05]  /*11b0*/  @!P0 BRA `(.L_x_14) ;  /* 0x0000000000048947 */ /* 0x000fea0003800000 */
[----:B------:R-:W-:Y:S01]  /*11c0*/  BPT.TRAP 0x1 ;  /* 0x000000040000795c */ /* 0x000fe20000300000 */
.L_x_14:
[----:B------:R-:W2:Y:S01]  /*11d0*/  S2UR UR5, SR_CgaCtaId ;  /* 0x00000000000579c3 */ /* 0x000ea20000008800 */
[----:B------:R-:W-:Y:S01]  /*11e0*/  UMOV UR4, 0x400 ;  /* 0x0000040000047882 */ /* 0x000fe20000000000 */
[----:B------:R-:W-:Y:S02]  /*11f0*/  IMAD.U32 R0, RZ, RZ, UR38 ;  /* 0x00000026ff007e24 */ /* 0x000fe4000f8e00ff */
[----:B------:R-:W-:-:S03]  /*1200*/  IMAD.U32 R3, RZ, RZ, UR39 ;  /* 0x00000027ff037e24 */ /* 0x000fc6000f8e00ff */
[----:B------:R-:W-:Y:S01]  /*1210*/  SHF.L.U32 R0, R0, 0x1f, RZ ;  /* 0x0000001f00007819 */ /* 0x000fe200000006ff */
[----:B--2---:R-:W-:-:S06]  /*1220*/  ULEA UR4, UR5, UR4, 0x18 ;  /* 0x0000000405047291 */ /* 0x004fcc000f8ec03f */
[----:B------:R-:W-:-:S04]  /*1230*/  IMAD.U32 R6, RZ, RZ, UR4 ;  /* 0x00000004ff067e24 */ /* 0x000fc8000f8e00ff */
[----:B------:R-:W-:-:S04]  /*1240*/  IMAD R3, R3, 0x8, R6 ;  /* 0x0000000803037824 */ /* 0x000fc800078e0206 */
[----:B------:R2:W3:Y:S01]  /*1250*/  SYNCS.PHASECHK.TRANS64.TRYWAIT P1, [R3+URZ], R0 ;  /* 0x00000000030075a7 */ /* 0x0004e2000802017f */
[----:B------:R-:W-:Y:S05]  /*1260*/  @!P0 BRA `(.L_x_15) ;  /* 0x0000000000048947 */ /* 0x000fea0003800000 */
[----:B------:R-:W-:Y:S01]  /*1270*/  BPT.TRAP 0x1 ;  /* 0x000000040000795c */ /* 0x000fe20000300000 */
.L_x_15:
[----:B---3--:R-:W-:Y:S05]  /*1280*/  @P1 BRA `(.L_x_16) ;  /* 0x0000000000081947 */ /* 0x008fea0003800000 */
[----:B------:R-:W3:Y:S02]  /*1290*/  SYNCS.PHASECHK.TRANS64.TRYWAIT P1, [R3+URZ], R0 ;  /* 0x00000000030075a7 */ /* 0x000ee4000802017f */
[----:B---3--:R-:W-:Y:S05]  /*12a0*/  @!P1 BRA `(.L_x_17) ;  /* 0x000000c000009947 */ /* 0x008fea0003800000 */
.L_x_16:
[----:B------:R-:W-:-:S04]  /*12b0*/  UISETP.LT.AND UP0, UPT, UR40, 0x1, UPT ;  /* 0x000000012800788c */ /* 0x000fc8000bf01270 */
[----:B------:R-:W-:-:S06]  /*12c0*/  USEL UR4, UR40, 0x1, UP0 ;  /* 0x0000000128047887 */ /* 0x000fcc0008000000 */
[----:B--23--:R-:W-:Y:S01]  /*12d0*/  IMAD.U32 R0, RZ, RZ, UR4 ;  /* 0x00000004ff007e24 */ /* 0x00cfe2000f8e00ff */
[----:B------:R-:W-:Y:S05]  /*12e0*/  WARPSYNC.ALL ;  /* 0x0000000000007948 */ /* 0x000fea0003800000 */
[----:B------:R-:W-:-:S04]  /*12f0*/  IADD3 R0, -R0, UR40, RZ ;  /* 0x0000002800007c10 */ /* 0x000fc8000fffe1ff */
[----:B------:R-:W-:Y:S02]  /*1300*/  ISETP.GE.AND P1, PT, R0, 0x1, PT ;  /* 0x000000010000780c */ /* 0x000fe40003f26270 */
[----:B------:R-:W-:Y:S01]  /*1310*/  R2UR UR4, R6 ;  /* 0x00000000060472ca */ /* 0x000fe200000e0000 */
[----:B------:R-:W-:Y:S01]  /*1320*/  UIMAD UR6, UR39, 0x600, UR41 ;  /* 0x00000600270678a4 */ /* 0x000fe2000f8e0229 */
[----:B------:R-:W-:Y:S01]  /*1330*/  WARPGROUP.ARRIVE ;  /* 0x00000000000079c5 */ /* 0x000fe20000000000 */
[----:B------:R-:W-:Y:S01]  /*1340*/  UMOV UR13, 0x40000040 ;  /* 0x40000040000d7882 */ /* 0x000fe20000000000 */
[----:B------:R-:W-:Y:S01]  /*1350*/  UMOV UR15, 0x40000040 ;  /* 0x40000040000f7882 */ /* 0x000fe20000000000 */
[----:B------:R-:W-:Y:S01]  /*1360*/  UMOV UR17, UR13 ;  /* 0x0000000d00117c82 */ /* 0x000fe20008000000 */
[----:B------:R-:W-:Y:S01]  /*1370*/  UMOV UR19, 0x40000040 ;  /* 0x4000004000137882 */ /* 0x000fe20000000000 */
[----:B------:R-:W-:Y:S01]  /*1380*/  UMOV UR21, UR13 ;  /* 0x0000000d00157c82 */ /* 0x000fe20008000000 */
[----:B------:R-:W-:Y:S01]  /*1390*/  UMOV UR12, UR6 ;  /* 0x00000006000c7c82 */ /* 0x000fe20008000000 */
[----:B------:R-:W-:Y:S01]  /*13a0*/  UMOV UR23, 0x40000040 ;  /* 0x4000004000177882 */ /* 0x000fe20000000000 */
[----:B------:R-:W-:Y:S01]  /*13b0*/  UMOV UR16, UR12 ;  /* 0x0000000c00107c82 */ /* 0x000fe20008000000 */
[----:B------:R-:W-:Y:S01]  /*13c0*/  UMOV UR20, UR12 ;  /* 0x0000000c00147c82 */ /* 0x000fe20008000000 */
[----:B------:R-:W-:Y:S01]  /*13d0*/  UMOV UR24, UR12 ;  /* 0x0000000c00187c82 */ /* 0x000fe20008000000 */
[----:B------:R-:W-:Y:S01]  /*13e0*/  UIADD3 UR4, UR4, 0x1e100, URZ ;  /* 0x0001e10004047890 */ /* 0x000fe2000fffe03f */
[----:B------:R-:W-:Y:S01]  /*13f0*/  UMOV UR25, UR13 ;  /* 0x0000000d00197c82 */ /* 0x000fe20008000000 */
[----:B------:R-:W-:-:S02]  /*1400*/  UMOV UR27, 0x40000040 ;  /* 0x40000040001b7882 */ /* 0x000fc40000000000 */
[----:B------:R-:W-:Y:S01]  /*1410*/  USHF.R.U32.HI UR4, URZ, 0x4, UR4 ;  /* 0x000000043f047899 */ /* 0x000fe20008011604 */
[----:B------:R-:W-:Y:S01]  /*1420*/  UMOV UR28, UR12 ;  /* 0x0000000c001c7c82 */ /* 0x000fe20008000000 */
[----:B------:R-:W-:Y:S02]  /*1430*/  UMOV UR29, UR13 ;  /* 0x0000000d001d7c82 */ /* 0x000fe40008000000 */
[----:B------:R-:W-:Y:S01]  /*1440*/  ULOP3.LUT UR4, UR4, 0x3fff, URZ, 0xc0, !UPT ;  /* 0x00003fff04047892 */ /* 0x000fe2000f8ec03f */
[----:B------:R-:W-:Y:S01]  /*1450*/  UMOV UR31, 0x40000040 ;  /* 0x40000040001f7882 */ /* 0x000fe20000000000 */
[----:B------:R-:W-:Y:S02]  /*1460*/  UIADD3 UR5, UR6, 0x400, URZ ;  /* 0x0000040006057890 */ /* 0x000fe4000fffe03f */
[----:B------:R-:W-:Y:S01]  /*1470*/  ULOP3.LUT UR4, UR4, 0x10000, URZ, 0xfc, !UPT ;  /* 0x0001000004047892 */ /* 0x000fe2000f8efc3f */
[----:B------:R-:W-:-:S03]  /*1480*/  UMOV UR11, 0x40000040 ;  /* 0x40000040000b7882 */ /* 0x000fc60000000000 */
[----:B------:R-:W-:-:S04]  /*1490*/  UIMAD UR8, UR39, 0x500, UR4 ;  /* 0x00000500270878a4 */ /* 0x000fc8000f8e0204 */
[----:B------:R-:W-:Y:S02]  /*14a0*/  UIADD3 UR18, UR8, 0x100, URZ ;  /* 0x0000010008127890 */ /* 0x000fe4000fffe03f */
[----:B------:R-:W-:Y:S02]  /*14b0*/  UIADD3 UR22, UR8, 0x200, URZ ;  /* 0x0000020008167890 */ /* 0x000fe4000fffe03f */
[----:B------:R-:W-:Y:S01]  /*14c0*/  UMOV UR14, UR8 ;  /* 0x00000008000e7c82 */ /* 0x000fe20008000000 */
[----:B------:R-:W-:Y:S01]  /*14d0*/  UIADD3 UR26, UR8, 0x300, URZ ;  /* 0x00000300081a7890 */ /* 0x000fe2000fffe03f */
[----:B------:R-:W-:Y:S01]  /*14e0*/  IGMMA.64x32x32.S8.S8 R168, gdesc[UR12], RZ, !UPT, gsb0 ;  /* 0x012000000ca879f1 */ /* 0x000fe2000c0410ff */
[----:B------:R-:W-:Y:S02]  /*14f0*/  UIADD3 UR30, UR8, 0x400, URZ ;  /* 0x00000400081e7890 */ /* 0x000fe4000fffe03f */
[----:B------:R-:W-:Y:S01]  /*1500*/  UIADD3 UR12, UR6, 0x2, URZ ;  /* 0x00000002060c7890 */ /* 0x000fe2000fffe03f */
[----:B------:R-:W-:Y:S01]  /*1510*/  UMOV UR13, 0x40000040 ;  /* 0x40000040000d7882 */ /* 0x000fe20000000000 */
[----:B------:R-:W-:Y:S01]  /*1520*/  UIADD3 UR10, UR8, 0x306, URZ ;  /* 0x00000306080a7890 */ /* 0x000fe2000fffe03f */
[----:B------:R-:W-:-:S02]  /*1530*/  WARPGROUP.DEPBAR.LE gsb0, 0x0 ;  /* 0x00008000000079c5 */ /* 0x000fc40000010000 */
[----:B------:R-:W-:-:S06]  /*1540*/  WARPGROUP.ARRIVE ;  /* 0x00000000000079c5 */ /* 0x000fcc0000000000 */
[----:B------:R-:W-:Y:S03]  /*1550*/  IGMMA.64x32x32.S8.S8 R136, gdesc[UR16], RZ, !UPT, gsb0 ;  /* 0x01200000108879f1 */ /* 0x000fe6000c0410ff */
[----:B------:R-:W-:Y:S02]  /*1560*/  WARPGROUP.DEPBAR.LE gsb0, 0x0 ;  /* 0x00008000000079c5 */ /* 0x000fe40000010000 */
[----:B------:R-:W-:-:S06]  /*1570*/  WARPGROUP.ARRIVE ;  /* 0x00000000000079c5 */ /* 0x000fcc0000000000 */
[----:B------:R-:W-:Y:S03]  /*1580*/  IGMMA.64x32x32.S8.S8 R104, gdesc[UR20], RZ, !UPT, gsb0 ;  /* 0x01200000146879f1 */ /* 0x000fe6000c0410ff */
[----:B------:R-:W-:Y:S02]  /*1590*/  WARPGROUP.DEPBAR.LE gsb0, 0x0 ;  /* 0x00008000000079c5 */ /* 0x000fe40000010000 */
[----:B------:R-:W-:-:S06]  /*15a0*/  WARPGROUP.ARRIVE ;  /* 0x00000000000079c5 */ /* 0x000fcc0000000000 */
[----:B------:R-:W-:Y:S03]  /*15b0*/  IGMMA.64x32x32.S8.S8 R72, gdesc[UR24], RZ, !UPT, gsb0 ;  /* 0x01200000184879f1 */ /* 0x000fe6000c0410ff */
[----:B------:R-:W-:Y:S02]  /*15c0*/  WARPGROUP.DEPBAR.LE gsb0, 0x0 ;  /* 0x00008000000079c5 */ /* 0x000fe40000010000 */
[----:B------:R-:W-:-:S06]  /*15d0*/  WARPGROUP.ARRIVE ;  /* 0x00000000000079c5 */ /* 0x000fcc0000000000 */
[----:B------:R-:W-:Y:S01]  /*15e0*/  IGMMA.64x32x32.S8.S8 R40, gdesc[UR28], RZ, !UPT, gsb0 ;  /* 0x012000001c2879f1 */ /* 0x000fe2000c0410ff */
[----:B------:R-:W-:Y:S01]  /*15f0*/  UMOV UR28, UR5 ;  /* 0x00000005001c7c82 */ /* 0x000fe20008000000 */
[----:B------:R-:W-:Y:S01]  /*1600*/  UMOV UR29, 0x40000040 ;  /* 0x40000040001d7882 */ /* 0x000fe20000000000 */
[----:B------:R-:W-:Y:S01]  /*1610*/  UMOV UR24, UR28 ;  /* 0x0000001c00187c82 */ /* 0x000fe20008000000 */
[----:B------:R-:W-:Y:S01]  /*1620*/  UMOV UR25, UR29 ;  /* 0x0000001d00197c82 */ /* 0x000fe20008000000 */
[----:B------:R-:W-:Y:S01]  /*1630*/  UMOV UR20, UR28 ;  /* 0x0000001c00147c82 */ /* 0x000fe20008000000 */
[----:B------:R-:W-:Y:S01]  /*1640*/  UMOV UR21, UR29 ;  /* 0x0000001d00157c82 */ /* 0x000fe20008000000 */
[----:B------:R-:W-:Y:S01]  /*1650*/  UMOV UR16, UR28 ;  /* 0x0000001c00107c82 */ /* 0x000fe20008000000 */
[----:B------:R-:W-:Y:S01]  /*1660*/  UMOV UR17, UR29 ;  /* 0x0000001d00117c82 */ /* 0x000fe20008000000 */
[----:B------:R-:W-:Y:S01]  /*1670*/  UIADD3 UR5, UR6, 0x402, URZ ;  /* 0x0000040206057890 */ /* 0x000fe2000fffe03f */
[----:B------:R-:W-:-:S02]  /*1680*/  WARPGROUP.DEPBAR.LE gsb0, 0x0 ;  /* 0x00008000000079c5 */ /* 0x000fc40000010000 */
[----:B------:R-:W-:-:S06]  /*1690*/  WARPGROUP.ARRIVE ;  /* 0x00000000000079c5 */ /* 0x000fcc0000000000 */
[----:B------:R-:W-:Y:S01]  /*16a0*/  IGMMA.64x32x32.S8.S8 R24, gdesc[UR28], RZ, !UPT, gsb0 ;  /* 0x012000001c1879f1 */ /* 0x000fe2000c0410ff */
[----:B------:R-:W-:Y:S01]  /*16b0*/  UMOV UR30, UR14 ;  /* 0x0000000e001e7c82 */ /* 0x000fe20008000000 */
[----:B------:R-:W-:Y:S01]  /*16c0*/  UMOV UR31, UR15 ;  /* 0x0000000f001f7c82 */ /* 0x000fe20008000000 */
[----:B------:R-:W-:Y:S01]  /*16d0*/  UIADD3 UR14, UR8, 0x2, URZ ;  /* 0x00000002080e7890 */ /* 0x000fe2000fffe03f */
[----:B------:R-:W-:Y:S01]  /*16e0*/  UMOV UR15, 0x40000040 ;  /* 0x40000040000f7882 */ /* 0x000fe20000000000 */
[----:B------:R-:W-:Y:S02]  /*16f0*/  WARPGROUP.DEPBAR.LE gsb0, 0x0 ;  /* 0x00008000000079c5 */ /* 0x000fe40000010000 */
[----:B------:R-:W-:-:S06]  /*1700*/  WARPGROUP.ARRIVE ;  /* 0x00000000000079c5 */ /* 0x000fcc0000000000 */
[----:B------:R-:W-:Y:S01]  /*1710*/  IGMMA.64x32x32.S8.S8 R56, gdesc[UR24], RZ, !UPT, gsb0 ;  /* 0x01200000183879f1 */ /* 0x000fe2000c0410ff */
[----:B------:R-:W-:Y:S01]  /*1720*/  UIADD3 UR26, UR8, 0x302, URZ ;  /* 0x00000302081a7890 */ /* 0x000fe2000fffe03f */
[----:B------:R-:W-:Y:S01]  /*1730*/  UMOV UR24, UR12 ;  /* 0x0000000c00187c82 */ /* 0x000fe20008000000 */
[----:B------:R-:W-:Y:S01]  /*1740*/  UMOV UR25, UR13 ;  /* 0x0000000d00197c82 */ /* 0x000fe20008000000 */
        /* <DEDUP_REMOVED lines=24> */
[----:B------:R-:W-:Y:S03]  /*18d0*/  IGMMA.64x32x32.S8.S8 R168, gdesc[UR12], R168, gsb0 ;  /* 0x012000000ca879f1 */ /* 0x000fe600080410a8 */
        /* <DEDUP_REMOVED lines=11> */
[----:B------:R-:W-:Y:S01]  /*1990*/  IGMMA.64x32x32.S8.S8 R40, gdesc[UR28], R40, gsb0 ;  /* 0x012000001c2879f1 */ /* 0x000fe20008041028 */
        /* <DEDUP_REMOVED lines=13> */
[----:B------:R-:W-:Y:S01]  /*1a70*/  IGMMA.64x32x32.S8.S8 R24, gdesc[UR28], R24, gsb0 ;  /* 0x012000001c1879f1 */ /* 0x000fe20008041018 */
[----:B------:R-:W-:Y:S01]  /*1a80*/  UIADD3 UR30, UR8, 0x404, URZ ;  /* 0x00000404081e7890 */ /* 0x000fe2000fffe03f */
[----:B------:R-:W-:Y:S01]  /*1a90*/  UMOV UR31, 0x40000040 ;  /* 0x40000040001f7882 */ /* 0x000fe20000000000 */
[----:B------:R-:W-:Y:S02]  /*1aa0*/  WARPGROUP.DEPBAR.LE gsb0, 0x0 ;  /* 0x00008000000079c5 */ /* 0x000fe40000010000 */
        /* <DEDUP_REMOVED lines=17> */
[----:B------:R-:W-:Y:S02]  /*1bc0*/  UIADD3 UR12, UR6, 0x4, URZ ;  /* 0x00000004060c7890 */ /* 0x000fe4000fffe03f */
[----:B------:R-:W-:Y:S01]  /*1bd0*/  UIADD3 UR14, UR8, 0x4, URZ ;  /* 0x00000004080e7890 */ /* 0x000fe2000fffe03f */
[----:B------:R-:W-:Y:S01]  /*1be0*/  UMOV UR13, 0x40000040 ;  /* 0x40000040000d7882 */ /* 0x000fe20000000000 */
[----:B------:R-:W-:Y:S01]  /*1bf0*/  UMOV UR15, 0x40000040 ;  /* 0x40000040000f7882 */ /* 0x000fe20000000000 */
[----:B------:R-:W-:Y:S02]  /*1c00*/  UMOV UR17, UR13 ;  /* 0x0000000d00117c82 */ /* 0x000fe40008000000 */
[----:B------:R-:W-:Y:S01]  /*1c10*/  UMOV UR16, UR12 ;  /* 0x0000000c00107c82 */ /* 0x000fe20008000000 */
[----:B------:R-:W-:Y:S01]  /*1c20*/  UMOV UR20, UR12 ;  /* 0x0000000c00147c82 */ /* 0x000fe20008000000 */
[----:B------:R-:W-:Y:S01]  /*1c30*/  UMOV UR21, UR13 ;  /* 0x0000000d00157c82 */ /* 0x000fe20008000000 */
[----:B------:R-:W-:Y:S01]  /*1c40*/  UMOV UR24, UR12 ;  /* 0x0000000c00187c82 */ /* 0x000fe20008000000 */
[----:B------:R-:W-:Y:S01]  /*1c50*/  UMOV UR25, UR13 ;  /* 0x0000000d00197c82 */ /* 0x000fe20008000000 */
[----:B------:R-:W-:Y:S01]  /*1c60*/  UMOV UR28, UR12 ;  /* 0x0000000c001c7c82 */ /* 0x000fe20008000000 */
[----:B------:R-:W-:Y:S01]  /*1c70*/  UMOV UR29, UR13 ;  /* 0x0000000d001d7c82 */ /* 0x000fe20008000000 */
[----:B------:R-:W-:-:S02]  /*1c80*/  WARPGROUP.DEPBAR.LE gsb0, 0x0 ;  /* 0x00008000000079c5 */ /* 0x000fc40000010000 */
        /* <DEDUP_REMOVED lines=99> */
[----:B------:R-:W-:Y:S05]  /*22c0*/  @!P1 BRA `(.L_x_18) ;  /* 0x00000010007c9947 */ /* 0x000fea0003800000 */
[----:B------:R-:W-:Y:S02]  /*22d0*/  UIADD3 UR5, UR39, 0x1, URZ ;  /* 0x0000000127057890 */ /* 0x000fe4000fffe03f */
[----:B------:R-:W-:Y:S02]  /*22e0*/  IMAD.U32 R3, RZ, RZ, UR39 ;  /* 0x00000027ff037e24 */ /* 0x000fe4000f8e00ff */
[----:B------:R-:W-:-:S04]  /*22f0*/  UISETP.NE.AND UP0, UPT, UR5, 0x5, UPT ;  /* 0x000000050500788c */ /* 0x000fc8000bf05270 */
[----:B------:R-:W-:Y:S02]  /*2300*/  USEL UR6, URZ, 0x1, UP0 ;  /* 0x000000013f067887 */ /* 0x000fe40008000000 */
[----:B------:R-:W-:Y:S02]  /*2310*/  USEL UR5, UR5, URZ, UP0 ;  /* 0x0000003f05057287 */ /* 0x000fe40008000000 */
[----:B------:R-:W-:-:S06]  /*2320*/  ULOP3.LUT UR6, UR38, UR6, URZ, 0x3c, !UPT ;  /* 0x0000000626067292 */ /* 0x000fcc000f8e3c3f */
[----:B------:R-:W-:-:S07]  /*2330*/  IMAD.U32 R7, RZ, RZ, UR6 ;  /* 0x00000006ff077e24 */ /* 0x000fce000f8e00ff */
.L_x_25:
[----:B------:R-:W-:Y:S05]  /*2340*/  @!P0 BRA `(.L_x_19) ;  /* 0x0000000000048947 */ /* 0x000fea0003800000 */
[----:B------:R-:W-:Y:S01]  /*2350*/  BPT.TRAP 0x1 ;  /* 0x000000040000795c */ /* 0x000fe20000300000 */
.L_x_19:
[----:B------:R-:W2:Y:S01]  /*2360*/  S2UR UR7, SR_CgaCtaId ;  /* 0x00000000000779c3 */ /* 0x000ea20000008800 */
[----:B------:R-:W-:Y:S01]  /*2370*/  UMOV UR6, 0x400 ;  /* 0x0000040000067882 */ /* 0x000fe20000000000 */
[----:B01----:R-:W-:Y:S01]  /*2380*/  IMAD.U32 R5, RZ, RZ, UR5 ;  /* 0x00000005ff057e24 */ /* 0x003fe2000f8e00ff */
[----:B------:R-:W-:Y:S01]  /*2390*/  SHF.L.U32 R4, R7, 0x1f, RZ ;  /* 0x0000001f07047819 */ /* 0x000fe200000006ff */
[----:B--2---:R-:W-:-:S06]  /*23a0*/  ULEA UR6, UR7, UR6, 0x18 ;  /* 0x0000000607067291 */ /* 0x004fcc000f8ec03f */
[----:B------:R-:W-:-:S04]  /*23b0*/  IMAD.U32 R6, RZ, RZ, UR6 ;  /* 0x00000006ff067e24 */ /* 0x000fc8000f8e00ff */
[----:B------:R-:W-:-:S04]  /*23c0*/  IMAD R5, R5, 0x8, R6 ;  /* 0x0000000805057824 */ /* 0x000fc800078e0206 */
[----:B------:R0:W1:Y:S01]  /*23d0*/  SYNCS.PHASECHK.TRANS64.TRYWAIT P1, [R5+URZ], R4 ;  /* 0x00000004050075a7 */ /* 0x000062000802017f */
[----:B------:R-:W-:Y:S05]  /*23e0*/  @!P0 BRA `(.L_x_20) ;  /* 0x0000000000048947 */ /* 0x000fea0003800000 */
[----:B------:R-:W-:Y:S01]  /*23f0*/  BPT.TRAP 0x1 ;  /* 0x000000040000795c */ /* 0x000fe20000300000 */
.L_x_20:
[----:B-1----:R-:W-:Y:S05]  /*2400*/  @P1 BRA `(.L_x_21) ;  /* 0x0000000000081947 */ /* 0x002fea0003800000 */
[----:B------:R-:W1:Y:S02]  /*2410*/  SYNCS.PHASECHK.TRANS64.TRYWAIT P1, [R5+URZ], R4 ;  /* 0x00000004050075a7 */ /* 0x000e64000802017f */
[----:B-1----:R-:W-:Y:S05]  /*2420*/  @!P1 BRA `(.L_x_22) ;  /* 0x000000ac00b49947 */ /* 0x002fea0003800000 */
.L_x_21:
[----:B------:R-:W-:Y:S01]  /*2430*/  UIMAD UR8, UR5, 0x600, UR41 ;  /* 0x00000600050878a4 */ /* 0x000fe2000f8e0229 */
[----:B------:R-:W-:Y:S01]  /*2440*/  WARPGROUP.ARRIVE ;  /* 0x00000000000079c5 */ /* 0x000fe20000000000 */
[----:B------:R-:W-:Y:S01]  /*2450*/  UIMAD UR6, UR5, 0x500, UR4 ;  /* 0x00000500050678a4 */ /* 0x000fe2000f8e0204 */
[----:B------:R-:W-:Y:S01]  /*2460*/  UMOV UR9, 0x40000040 ;  /* 0x4000004000097882 */ /* 0x000fe20000000000 */
[----:B------:R-:W-:Y:S02]  /*2470*/  UMOV UR11, 0x40000040 ;  /* 0x40000040000b7882 */ /* 0x000fe40000000000 */
[----:B------:R-:W-:Y:S01]  /*2480*/  UIADD3 UR14, UR6, 0x100, URZ ;  /* 0x00000100060e7890 */ /* 0x000fe2000fffe03f */
[----:B------:R-:W-:Y:S02]  /*2490*/  UMOV UR12, UR8 ;  /* 0x00000008000c7c82 */ /* 0x000fe40008000000 */
[----:B------:R-:W-:Y:S01]  /*24a0*/  UMOV UR10, UR6 ;  /* 0x00000006000a7c82 */ /* 0x000fe20008000000 */
[----:B------:R-:W-:Y:S01]  /*24b0*/  UMOV UR13, UR9 ;  /* 0x00000009000d7c82 */ /* 0x000fe20008000000 */
[----:B------:R-:W-:Y:S01]  /*24c0*/  IGMMA.64x32x32.S8.S8 R168, gdesc[UR8], R168, gsb0 ;  /* 0x0120000008a879f1 */ /* 0x000fe200080410a8 */
[----:B------:R-:W-:Y:S01]  /*24d0*/  UMOV UR15, 0x40000040 ;  /* 0x40000040000f7882 */ /* 0x000fe20000000000 */
[----:B------:R-:W-:Y:S01]  /*24e0*/  UIADD3 UR18, UR6, 0x200, URZ ;  /* 0x0000020006127890 */ /* 0x000fe2000fffe03f */
[----:B------:R-:W-:Y:S01]  /*24f0*/  UMOV UR16, UR8 ;  /* 0x0000000800107c82 */ /* 0x000fe20008000000 */
[----:B------:R-:W-:Y:S01]  /*2500*/  UMOV UR17, UR9 ;  /* 0x0000000900117c82 */ /* 0x000fe20008000000 */
        /* <DEDUP_REMOVED lines=9> */
[----:B------:R-:W-:-:S02]  /*25a0*/  UIADD3 UR7, UR8, 0x400, URZ ;  /* 0x0000040008077890 */ /* 0x000fc4000fffe03f */
[----:B------:R-:W-:Y:S01]  /*25b0*/  UIADD3 UR30, UR6, 0x402, URZ ;  /* 0x00000402061e7890 */ /* 0x000fe2000fffe03f */
        /* <DEDUP_REMOVED lines=25> */
[----:B------:R-:W-:Y:S01]  /*2750*/  UMOV UR26, UR10 ;  /* 0x0000000a001a7c82 */ /* 0x000fe20008000000 */
[----:B------:R-:W-:Y:S01]  /*2760*/  UMOV UR27, UR11 ;  /* 0x0000000b001b7c82 */ /* 0x000fe20008000000 */
        /* <DEDUP_REMOVED lines=25> */
[----:B------:R-:W-:-:S02]  /*2900*/  WARPGROUP.DEPBAR.LE gsb0, 0x0 ;  /* 0x00008000000079c5 */ /* 0x000fc40000010000 */
[----:B------:R-:W-:-:S06]  /*2910*/  WARPGROUP.ARRIVE ;  /* 0x00000000000079c5 */ /* 0x000fcc0000000000 */
[----:B------:R-:W-:Y:S01]  /*2920*/  IGMMA.64x32x32.S8.S8 R152, gdesc[UR24], R152, gsb0 ;  /* 0x01200000189879f1 */ /* 0x000fe20008041098 */
        /* <DEDUP_REMOVED lines=119> */
[----:B------:R-:W-:Y:S01]  /*30a0*/  UIADD3 UR6, UR8, 0x406, URZ ;  /* 0x0000040608067890 */ /* 0x000fe2000fffe03f */
[----:B------:R-:W-:-:S02]  /*30b0*/  UMOV UR9, UR13 ;  /* 0x0000000d00097c82 */ /* 0x000fc40008000000 */
[----:B------:R-:W-:Y:S01]  /*30c0*/  UMOV UR8, UR12 ;  /* 0x0000000c00087c82 */ /* 0x000fe20008000000 */
[----:B------:R-:W-:Y:S01]  /*30d0*/  UMOV UR24, UR12 ;  /* 0x0000000c00187c82 */ /* 0x000fe20008000000 */
[----:B------:R-:W-:Y:S01]  /*30e0*/  UMOV UR25, UR13 ;  /* 0x0000000d00197c82 */ /* 0x000fe20008000000 */
        /* <DEDUP_REMOVED lines=42> */
[----:B------:R-:W-:Y:S01]  /*3390*/  BPT.TRAP 0x1 ;  /* 0x000000040000795c */ /* 0x000fe20000300000 */
.L_x_23:
[----:B01----:R-:W-:Y:S01]  /*33a0*/  IMAD R4, R3, 0x8, R6 ;  /* 0x0000000803047824 */ /* 0x003fe200078e0206 */
[----:B------:R-:W-:-:S03]  /*33b0*/  ISETP.GT.U32.AND P1, PT, R2, 0x1, PT ;  /* 0x000000010200780c */ /* 0x000fc60003f24070 */
[----:B------:R-:W-:-:S05]  /*33c0*/  VIADD R4, R4, 0x28 ;  /* 0x0000002804047836 */ /* 0x000fca0000000000 */
[----:B------:R-:W-:-:S04]  /*33d0*/  PRMT R4, RZ, 0x654, R4 ;  /* 0x00000654ff047816 */ /* 0x000fc80000000004 */
[----:B------:R0:W-:Y:S01]  /*33e0*/  SYNCS.ARRIVE.TRANS64.RED.A1T0 RZ, [R4+URZ], RZ ;  /* 0x000000ff04ff79a7 */ /* 0x0001e2000810043f */
[----:B------:R-:W-:Y:S05]  /*33f0*/  @P1 BRA `(.L_x_24) ;  /* 0x0000000000041947 */ /* 0x000fea0003800000 */
[----:B------:R-:W-:Y:S01]  /*3400*/  BPT.TRAP 0x1 ;  /* 0x000000040000795c */ /* 0x000fe20000300000 */
.L_x_24:
[----:B------:R-:W-:Y:S01]  /*3410*/  UIADD3 UR5, UR5, 0x1, URZ ;  /* 0x0000000105057890 */ /* 0x000fe2000fffe03f */
[C---:B------:R-:W-:Y:S01]  /*3420*/  ISETP.GT.AND P2, PT, R0.reuse, 0x1, PT ;  /* 0x000000010000780c */ /* 0x040fe20003f44270 */
[----:B------:R-:W-:Y:S02]  /*3430*/  VIADD R3, R3, 0x1 ;  /* 0x0000000103037836 */ /* 0x000fe40000000000 */
[----:B------:R-:W-:Y:S01]  /*3440*/  UISETP.NE.AND UP0, UPT, UR5, 0x5, UPT ;  /* 0x000000050500788c */ /* 0x000fe2000bf05270 */
[----:B------:R-:W-:Y:S02]  /*3450*/  VIADD R0, R0, 0xffffffff ;  /* 0xffffffff00007836 */ /* 0x000fe40000000000 */
[C---:B------:R-:W-:Y:S01]  /*3460*/  ISETP.NE.AND P1, PT, R3.reuse, 0x5, PT ;  /* 0x000000050300780c */ /* 0x040fe20003f25270 */
[----:B------:R-:W-:Y:S02]  /*3470*/  USEL UR6, URZ, 0x1, UP0 ;  /* 0x000000013f067887 */ /* 0x000fe40008000000 */
[----:B------:R-:W-:Y:S01]  /*3480*/  USEL UR5, UR5, URZ, UP0 ;  /* 0x0000003f05057287 */ /* 0x000fe20008000000 */
[----:B------:R-:W-:-:S03]  /*3490*/  SEL R3, R3, RZ, P1 ;  /* 0x000000ff03037207 */ /* 0x000fc60000800000 */
[----:B------:R-:W-:Y:S01]  /*34a0*/  LOP3.LUT R7, R7, UR6, RZ, 0x3c, !PT ;  /* 0x0000000607077c12 */ /* 0x000fe2000f8e3cff */
[----:B------:R-:W-:Y:S07]  /*34b0*/  @P2 BRA `(.L_x_25) ;  /* 0xffffffec00a02947 */ /* 0x000fee000383ffff */
.L_x_18:
[----:B------:R-:W2:Y:S02]  /*34c0*/  LDC R0, c[0x0][0x28c] ;  /* 0x0000a300ff007b82 */ /* 0x000ea40000000800 */
[----:B--2---:R-:W-:-:S13]  /*34d0*/  ISETP.GE.AND P1, PT, R0, 0x1, PT ;  /* 0x000000010000780c */ /* 0x004fda0003f26270 */
[----:B------:R-:W-:Y:S05]  /*34e0*/  @!P1 BRA `(.L_x_26) ;  /* 0x0000000000409947 */ /* 0x000fea0003800000 */
[----:B------:R-:W-:Y:S05]  /*34f0*/  @!P0 BRA `(.L_x_27) ;  /* 0x0000000000048947 */ /* 0x000fea0003800000 */
[----:B------:R-:W-:Y:S01]  /*3500*/  BPT.TRAP 0x1 ;  /* 0x000000040000795c */ /* 0x000fe20000300000 */
.L_x_27:
[----:B------:R-:W-:Y:S01]  /*3510*/  UISETP.LT.AND UP0, UPT, UR40, 0x1, UPT ;  /* 0x000000012800788c */ /* 0x000fe2000bf01270 */
[----:B------:R-:W-:-:S03]  /*3520*/  ISETP.GT.U32.AND P0, PT, R2, 0x1, PT ;  /* 0x000000010200780c */ /* 0x000fc60003f04070 */
[----:B------:R-:W-:-:S04]  /*3530*/  USEL UR6, UR40, 0x1, UP0 ;  /* 0x0000000128067887 */ /* 0x000fc80008000000 */
[----:B------:R-:W-:-:S04]  /*3540*/  UIADD3 UR6, UR39, UR40, -UR6 ;  /* 0x0000002827067290 */ /* 0x000fc8000fffe806 */
[----:B------:R-:W-:-:S04]  /*3550*/  UIMAD.WIDE.U32 UR4, UR6, -0x33333333, URZ ;  /* 0xcccccccd060478a5 */ /* 0x000fc8000f8e003f */
[----:B------:R-:W-:-:S04]  /*3560*/  USHF.R.U32.HI UR4, URZ, 0x2, UR5 ;  /* 0x000000023f047899 */ /* 0x000fc80008011605 */
[----:B------:R-:W-:-:S06]  /*3570*/  UIMAD UR6, UR4, -0x5, UR6 ;  /* 0xfffffffb040678a4 */ /* 0x000fcc000f8e0206 */
[----:B------:R-:W-:-:S04]  /*3580*/  IMAD.U32 R3, RZ, RZ, UR6 ;  /* 0x00000006ff037e24 */ /* 0x000fc8000f8e00ff */
[----:B------:R-:W-:-:S04]  /*3590*/  IMAD R0, R3, 0x8, R6 ;  /* 0x0000000803007824 */ /* 0x000fc800078e0206 */
[----:B------:R-:W-:-:S05]  /*35a0*/  VIADD R0, R0, 0x28 ;  /* 0x0000002800007836 */ /* 0x000fca0000000000 */
[----:B------:R-:W-:-:S04]  /*35b0*/  PRMT R0, RZ, 0x654, R0 ;  /* 0x00000654ff007816 */ /* 0x000fc80000000000 */
[----:B------:R2:W-:Y:S01]  /*35c0*/  SYNCS.ARRIVE.TRANS64.RED.A1T0 RZ, [R0+URZ], RZ ;  /* 0x000000ff00ff79a7 */ /* 0x0005e2000810043f */
[----:B------:R-:W-:Y:S05]  /*35d0*/  @P0 BRA `(.L_x_26) ;  /* 0x0000000000040947 */ /* 0x000fea0003800000 */
[----:B------:R-:W-:Y:S01]  /*35e0*/  BPT.TRAP 0x1 ;  /* 0x000000040000795c */ /* 0x000fe20000300000 */
.L_x_26:
[--C-:B--2---:R-:W-:Y:S01]  /*35f0*/  SHF.R.U32.HI R0, RZ, 0x2, R23.reuse ;  /* 0x00000002ff007819 */ /* 0x104fe20000011617 */
[----:B------:R-:W2:Y:S01]  /*3600*/  LDC R6, c[0x0][0x288] ;  /* 0x0000a200ff067b82 */ /* 0x000ea20000000800 */
[----:B01----:R-:W-:Y:S01]  /*3610*/  SHF.R.U32.HI R5, RZ, 0x7, R23 ;  /* 0x00000007ff057819 */ /* 0x003fe20000011617 */
[----:B------:R-:W-:Y:S01]  /*3620*/  UIADD3 UR39, UR40, UR39, URZ ;  /* 0x0000002728277290 */ /* 0x000fe2000fffe03f */
[----:B------:R-:W-:Y:S01]  /*3630*/  LOP3.LUT R3, R0, 0x7, RZ, 0xc0, !PT ;  /* 0x0000000700037812 */ /* 0x000fe200078ec0ff */
[----:B------:R-:W-:Y:S01]  /*3640*/  IMAD.SHL.U32 R188, R23, 0x2, RZ ;  /* 0x0000000217bc7824 */ /* 0x000fe200078e00ff */
[----:B------:R-:W-:Y:S01]  /*3650*/  LOP3.LUT R0, R5, 0x1, RZ, 0xc0, !PT ;  /* 0x0000000105007812 */ /* 0x000fe200078ec0ff */
[----:B------:R-:W-:Y:S01]  /*3660*/  UISETP.GT.U32.AND UP0, UPT, UR39, 0x4, UPT ;  /* 0x000000042700788c */ /* 0x000fe2000bf04070 */
[----:B------:R-:W-:Y:S01]  /*3670*/  LOP3.LUT R4, R23, 0x60, RZ, 0xc0, !PT ;  /* 0x0000006017047812 */ /* 0x000fe200078ec0ff */
[----:B------:R-:W-:Y:S01]  /*3680*/  ULDC UR7, c[0x0][0x284] ;  /* 0x0000a10000077ab9 */ /* 0x000fe20000000800 */
[----:B------:R-:W-:Y:S01]  /*3690*/  UISETP.GE.U32.AND UP1, UPT, UR40, 0x5, UPT ;  /* 0x000000052800788c */ /* 0x000fe2000bf26070 */
[----:B------:R-:W-:Y:S01]  /*36a0*/  IMAD.SHL.U32 R8, R0, 0x40, RZ ;  /* 0x0000004000087824 */ /* 0x000fe200078e00ff */
[----:B------:R-:W-:Y:S01]  /*36b0*/  SHF.R.U32.HI R4, RZ, 0x1, R4 ;  /* 0x00000001ff047819 */ /* 0x000fe20000011604 */
[----:B------:R-:W-:Y:S01]  /*36c0*/  UISETP.LT.U32.AND UP0, UPT, UR40, 0x5, UP0 ;  /* 0x000000052800788c */ /* 0x000fe20008701070 */
[----:B------:R-:W-:Y:S01]  /*36d0*/  SHF.R.S32.HI R187, RZ, 0x1f, R18 ;  /* 0x0000001fffbb7819 */ /* 0x000fe20000011412 */
[----:B------:R-:W-:Y:S01]  /*36e0*/  ULDC.64 UR8, c[0x0][0x5d0] ;  /* 0x0001740000087ab9 */ /* 0x000fe20000000a00 */
[-CC-:B------:R-:W-:Y:S01]  /*36f0*/  IADD3 R5, RZ, -R4.reuse, -R3.reuse ;  /* 0x80000004ff057210 */ /* 0x180fe20007ffe803 */
[----:B------:R-:W-:Y:S01]  /*3700*/  UIMAD.WIDE.U32 UR4, UR39, -0x33333333, URZ ;  /* 0xcccccccd270478a5 */ /* 0x000fe2000f8e003f */
[----:B------:R-:W-:Y:S01]  /*3710*/  LOP3.LUT R3, R8, 0x40, R3, 0xe2, !PT ;  /* 0x0000004008037812 */ /* 0x000fe200078ee203 */
[----:B------:R-:W-:Y:S01]  /*3720*/  IMAD R8, R19, 0xc0, RZ ;  /* 0x000000c013087824 */ /* 0x000fe200078e02ff */
[----:B------:R-:W-:Y:S01]  /*3730*/  USEL UR6, URZ, 0x1, !UP0 ;  /* 0x000000013f067887 */ /* 0x000fe2000c000000 */
[----:B------:R-:W-:Y:S01]  /*3740*/  IMAD R5, R0, -0x40, R5 ;  /* 0xffffffc000057824 */ /* 0x000fe200078e0205 */
[----:B------:R-:W-:Y:S01]  /*3750*/  LOP3.LUT R4, R3, R4, RZ, 0xfc, !PT ;  /* 0x0000000403047212 */ /* 0x000fe200078efcff */
[----:B------:R-:W-:Y:S01]  /*3760*/  IMAD R3, R22, 0xa0, RZ ;  /* 0x000000a016037824 */ /* 0x000fe200078e02ff */
[----:B------:R-:W-:Y:S01]  /*3770*/  LOP3.LUT R0, R23, 0x3, RZ, 0xc0, !PT ;  /* 0x0000000317007812 */ /* 0x000fe200078ec0ff */
[----:B------:R-:W-:Y:S01]  /*3780*/  IMAD R7, R187, UR8, RZ ;  /* 0x00000008bb077c24 */ /* 0x000fe2000f8e02ff */
[----:B------:R-:W-:-:S02]  /*3790*/  USHF.R.U32.HI UR4, URZ, 0x2, UR5 ;  /* 0x000000023f047899 */ /* 0x000fc40008011605 */
[C---:B--2---:R-:W-:Y:S01]  /*37a0*/  ISETP.GE.AND P0, PT, R3.reuse, R6, PT ;  /* 0x000000060300720c */ /* 0x044fe20003f06270 */
[----:B------:R-:W-:Y:S01]  /*37b0*/  ULOP3.LUT UR38, UR38, UR6, URZ, 0x3c, !UPT ;  /* 0x0000000626267292 */ /* 0x000fe2000f8e3c3f */
[----:B------:R-:W-:Y:S01]  /*37c0*/  LOP3.LUT R188, R3, 0x6, R188, 0xf8, !PT ;  /* 0x0000000603bc7812 */ /* 0x000fe200078ef8bc */
[----:B------:R-:W-:Y:S01]  /*37d0*/  IMAD R22, R0, -0x2, R6 ;  /* 0xfffffffe00167824 */ /* 0x000fe200078e0206 */
[----:B------:R-:W-:Y:S01]  /*37e0*/  ISETP.GE.OR P0, PT, R8, UR7, P0 ;  /* 0x0000000708007c0c */ /* 0x000fe20008706670 */
[----:B------:R-:W-:Y:S01]  /*37f0*/  IMAD R9, R18, UR9, R7 ;  /* 0x0000000912097c24 */ /* 0x000fe2000f8e0207 */
[--C-:B------:R-:W-:Y:S01]  /*3800*/  SHF.R.S32.HI R189, RZ, 0x1f, R188.reuse ;  /* 0x0000001fffbd7819 */ /* 0x100fe200000114bc */
[----:B------:R-:W-:Y:S01]  /*3810*/  UIMAD UR39, UR4, -0x5, UR39 ;  /* 0xfffffffb042778a4 */ /* 0x000fe2000f8e0227 */
[----:B------:R-:W-:Y:S01]  /*3820*/  IADD3 R0, -R8, UR7, R5 ;  /* 0x0000000708007c10 */ /* 0x000fe2000fffe105 */
[----:B------:R-:W-:Y:S01]  /*3830*/  IMAD.MOV.U32 R5, RZ, RZ, RZ ;  /* 0x000000ffff057224 */ /* 0x000fe200078e00ff */
[----:B------:R-:W-:Y:S01]  /*3840*/  @UP1 ULOP3.LUT UR38, UR38, 0x1, UR4, 0x78, !UPT ;  /* 0x0000000126261892 */ /* 0x000fe2000f8e7804 */
[----:B------:R-:W-:-:S04]  /*3850*/  IMAD.WIDE.U32 R6, R18, UR8, R188 ;  /* 0x0000000812067c25 */ /* 0x000fc8000f8e00bc */
[----:B------:R-:W-:Y:S02]  /*3860*/  IMAD.IADD R22, R22, 0x1, -R3 ;  /* 0x0000000116167824 */ /* 0x000fe400078e0a03 */
[----:B------:R-:W-:Y:S02]  /*3870*/  IMAD.IADD R7, R7, 0x1, R9 ;  /* 0x0000000107077824 */ /* 0x000fe400078e0209 */
[----:B------:R-:W-:-:S04]  /*3880*/  IMAD.WIDE R4, R19, 0xc0, R4 ;  /* 0x000000c013047825 */ /* 0x000fc800078e0204 */
[----:B------:R-:W-:Y:S01]  /*3890*/  IMAD.MOV.U32 R3, RZ, RZ, -0x1 ;  /* 0xffffffffff037424 */ /* 0x000fe200078e00ff */
[----:B------:R-:W-:Y:S06]  /*38a0*/  @P0 BRA `(.L_x_28) ;  /* 0x0000007800f40947 */ /* 0x000fec0003800000 */
[----:B------:R-:W0:Y:S01]  /*38b0*/  LDC.64 R20, c[0x0][0x5c8] ;  /* 0x00017200ff147b82 */ /* 0x000e220000000a00 */
[----:B------:R-:W-:Y:S01]  /*38c0*/  ULDC.64 UR4, c[0x0][0x5c0] ;  /* 0x0001700000047ab9 */ /* 0x000fe20000000a00 */
[----:B------:R-:W-:Y:S01]  /*38d0*/  BSSY B0, `(.L_x_28) ;  /* 0x00007ba000007945 */ /* 0x000fe20003800000 */
[-C--:B0-----:R-:W-:Y:S01]  /*38e0*/  IMAD R8, R5, R20.reuse, RZ ;  /* 0x0000001405087224 */ /* 0x081fe200078e02ff */
[----:B------:R-:W-:Y:S01]  /*38f0*/  SHF.L.U64.HI R15, R20, 0x3, R21 ;  /* 0x00000003140f7819 */ /* 0x000fe20000010215 */
[----:B------:R-:W-:-:S04]  /*3900*/  IMAD.WIDE.U32 R6, R4, R20, R6 ;  /* 0x0000001404067225 */ /* 0x000fc800078e0006 */
[----:B------:R-:W-:Y:S01]  /*3910*/  IMAD R9, R4, R21, R8 ;  /* 0x0000001504097224 */ /* 0x000fe200078e0208 */
[----:B------:R-:W-:Y:S01]  /*3920*/  IADD3 R6, P0, R6, UR4, RZ ;  /* 0x0000000406067c10 */ /* 0x000fe2000ff1e0ff */
[C---:B------:R-:W-:Y:S02]  /*3930*/  IMAD.SHL.U32 R13, R20.reuse, 0x8, RZ ;  /* 0x00000008140d7824 */ /* 0x040fe400078e00ff */
[----:B------:R-:W-:Y:S01]  /*3940*/  IMAD.IADD R9, R7, 0x1, R9 ;  /* 0x0000000107097824 */ /* 0x000fe200078e0209 */
[-C--:B------:R-:W-:Y:S02]  /*3950*/  LEA R8, P2, R20, R6.reuse, 0x7 ;  /* 0x0000000614087211 */ /* 0x080fe400078438ff */
[----:B------:R-:W-:Y:S02]  /*3960*/  IADD3 R10, P1, R13, R6, RZ ;  /* 0x000000060d0a7210 */ /* 0x000fe40007f3e0ff */
[----:B------:R-:W-:Y:S02]  /*3970*/  IADD3.X R7, R9, UR5, RZ, P0, !PT ;  /* 0x0000000509077c10 */ /* 0x000fe400087fe4ff */
[----:B-----5:R-:W-:-:S02]  /*3980*/  ISETP.NE.AND P0, PT, R185, RZ, PT ;  /* 0x000000ffb900720c */ /* 0x020fc40003f05270 */
[----:B------:R-:W-:Y:S01]  /*3990*/  LEA.HI.X R9, R20, R7, R21, 0x7, P2 ;  /* 0x0000000714097211 */ /* 0x000fe200010f3c15 */
[----:B------:R-:W-:Y:S01]  /*39a0*/  IMAD.X R11, R15, 0x1, R7, P1 ;  /* 0x000000010f0b7824 */ /* 0x000fe200008e0607 */
[----:B------:R-:W-:-:S05]  /*39b0*/  IADD3 R12, P2, R13, R8, RZ ;  /* 0x000000080d0c7210 */ /* 0x000fca0007f5e0ff */
[----:B------:R-:W-:-:S04]  /*39c0*/  IMAD.X R13, R15, 0x1, R9, P2 ;  /* 0x000000010f0d7824 */ /* 0x000fc800010e0609 */
[----:B------:R-:W-:Y:S05]  /*39d0*/  @!P0 BRA `(.L_x_29) ;  /* 0x0000005c00148947 */ /* 0x000fea0003800000 */
[----:B------:R-:W0:Y:S01]  /*39e0*/  LDC.64 R20, c[0x0][0x5b0] ;  /* 0x00016c00ff147b82 */ /* 0x000e220000000a00 */
[----:B------:R-:W-:Y:S01]  /*39f0*/  ULDC.64 UR4, c[0x0][0x5b8] ;  /* 0x00016e0000047ab9 */ /* 0x000fe20000000a00 */
[----:B------:R-:W-:Y:S01]  /*3a00*/  ISETP.GE.AND P3, PT, R0, 0x1, PT ;  /* 0x000000010000780c */ /* 0x000fe20003f66270 */
[----:B------:R-:W-:Y:S01]  /*3a10*/  IMAD R19, R187, UR4, RZ ;  /* 0x00000004bb137c24 */ /* 0x000fe2000f8e02ff */
[----:B------:R-:W-:Y:S01]  /*3a20*/  BSSY B1, `(.L_x_30) ;  /* 0x000000e000017945 */ /* 0x000fe20003800000 */
[----:B------:R-:W-:Y:S01]  /*3a30*/  IMAD.WIDE.U32 R188, R18, UR4, R188 ;  /* 0x0000000412bc7c25 */ /* 0x000fe2000f8e00bc */
[----:B------:R-:W-:Y:S02]  /*3a40*/  ISETP.LT.OR P1, PT, R22, 0x1, !P3 ;  /* 0x000000011600780c */ /* 0x000fe40005f21670 */
[----:B------:R-:W1:Y:S01]  /*3a50*/  LDC.64 R14, c[0x0][0x5a8] ;  /* 0x00016a00ff0e7b82 */ /* 0x000e620000000a00 */
[----:B------:R-:W-:Y:S02]  /*3a60*/  IMAD R19, R18, UR5, R19 ;  /* 0x0000000512137c24 */ /* 0x000fe4000f8e0213 */
[----:B------:R-:W-:-:S02]  /*3a70*/  IMAD.MOV.U32 R18, RZ, RZ, R188 ;  /* 0x000000ffff127224 */ /* 0x000fc400078e00bc */
[----:B------:R-:W-:Y:S02]  /*3a80*/  IMAD.IADD R19, R189, 0x1, R19 ;  /* 0x00000001bd137824 */ /* 0x000fe400078e0213 */
[-C--:B0-----:R-:W-:Y:S02]  /*3a90*/  IMAD R187, R5, R20.reuse, RZ ;  /* 0x0000001405bb7224 */ /* 0x081fe400078e02ff */
[----:B------:R-:W-:-:S04]  /*3aa0*/  IMAD.WIDE.U32 R190, R4, R20, R18 ;  /* 0x0000001404be7225 */ /* 0x000fc800078e0012 */
[----:B------:R-:W-:Y:S01]  /*3ab0*/  IMAD R199, R4, R21, R187 ;  /* 0x0000001504c77224 */ /* 0x000fe200078e02bb */
[----:B-1----:R-:W-:-:S04]  /*3ac0*/  IADD3 R190, P0, R190, R14, RZ ;  /* 0x0000000ebebe7210 */ /* 0x002fc80007f1e0ff */
[----:B------:R-:W-:Y:S01]  /*3ad0*/  IADD3.X R191, R15, R191, R199, P0, !PT ;  /* 0x000000bf0fbf7210 */ /* 0x000fe200007fe4c7 */
[----:B------:R-:W-:Y:S08]  /*3ae0*/  @P1 BRA `(.L_x_31) ;  /* 0x0000000000041947 */ /* 0x000ff00003800000 */
[----:B------:R0:W5:Y:S02]  /*3af0*/  LDG.E.U8 R186, desc[UR36][R190.64] ;  /* 0x00000024beba7981 */ /* 0x000164000c1e1100 */
.L_x_31:
[----:B------:R-:W-:Y:S05]  /*3b00*/  BSYNC B1 ;  /* 0x0000000000017941 */ /* 0x000fea0003800000 */
.L_x_30:
[----:B-----5:R-:W-:Y:S01]  /*3b10*/  LOP3.LUT R187, R186, 0xffff, RZ, 0xc0, !PT ;  /* 0x0000ffffbabb7812 */ /* 0x020fe200078ec0ff */
[----:B------:R-:W-:Y:S01]  /*3b20*/  BSSY B1, `(.L_x_32) ;  /* 0x000000d000017945 */ /* 0x000fe20003800000 */
[----:B------:R-:W-:Y:S02]  /*3b30*/  ISETP.LT.OR P2, PT, R22, 0x2, !P3 ;  /* 0x000000021600780c */ /* 0x000fe40005f41670 */
[----:B------:R-:W-:Y:S02]  /*3b40*/  PRMT R192, R187, 0x8880, RZ ;  /* 0x00008880bbc07816 */ /* 0x000fe400000000ff */
[----:B------:R-:W-:-:S03]  /*3b50*/  SHF.L.U64.HI R193, R20, 0x3, R21 ;  /* 0x0000000314c17819 */ /* 0x000fc60000010215 */
[----:B------:R-:W-:Y:S02]  /*3b60*/  IMAD R187, R192, R185, RZ ;  /* 0x000000b9c0bb7224 */ /* 0x000fe400078e02ff */
[----:B------:R-:W-:Y:S02]  /*3b70*/  IMAD.SHL.U32 R192, R20, 0x8, RZ ;  /* 0x0000000814c07824 */ /* 0x000fe400078e00ff */
[----:B------:R-:W-:Y:S02]  /*3b80*/  @!P1 IMAD R197, R168, R184, R187 ;  /* 0x000000b8a8c59224 */ /* 0x000fe400078e02bb */
[----:B------:R-:W-:-:S03]  /*3b90*/  IMAD.WIDE.U32 R194, R4, R20, R192 ;  /* 0x0000001404c27225 */ /* 0x000fc600078e00c0 */
[----:B------:R1:W-:Y:S01]  /*3ba0*/  @!P1 STG.E.U8 desc[UR36][R6.64], R197 ;  /* 0x000000c506009986 */ /* 0x0003e2000c101124 */
[----:B------:R-:W-:Y:S05]  /*3bb0*/  @P2 BRA `(.L_x_33) ;  /* 0x00000000000c2947 */ /* 0x000fea0003800000 */
[----:B------:R-:W2:Y:S02]  /*3bc0*/  LDG.E.U8 R186, desc[UR36][R190.64+0x1] ;  /* 0x00000124beba7981 */ /* 0x000ea4000c1e1100 */
[----:B--2---:R-:W-:-:S05]  /*3bd0*/  PRMT R168, R186, 0x8880, RZ ;  /* 0x00008880baa87816 */ /* 0x004fca00000000ff */
[----:B------:R-:W-:-:S07]  /*3be0*/  IMAD R187, R168, R185, RZ ;  /* 0x000000b9a8bb7224 */ /* 0x000fce00078e02ff */
.L_x_33:
[----:B------:R-:W-:Y:S05]  /*3bf0*/  BSYNC B1 ;  /* 0x0000000000017941 */ /* 0x000fea0003800000 */
.L_x_32:
[----:B-1----:R-:W-:Y:S01]  /*3c00*/  @!P2 IMAD R197, R169, R184, R187 ;  /* 0x000000b8a9c5a224 */ /* 0x002fe200078e02bb */
[----:B------:R-:W-:Y:S01]  /*3c10*/  ISETP.GE.AND P0, PT, R0, 0x9, PT ;  /* 0x000000090000780c */ /* 0x000fe20003f06270 */
[----:B------:R-:W-:Y:S01]  /*3c20*/  IMAD.IADD R169, R199, 0x1, R195 ;  /* 0x00000001c7a97824 */ /* 0x000fe200078e02c3 */
[----:B------:R-:W-:Y:S01]  /*3c30*/  IADD3 R168, P4, P5, R188, R14, R194 ;  /* 0x0000000ebca87210 */ /* 0x000fe20007d9e0c2 */
[----:B------:R-:W-:Y:S01]  /*3c40*/  BSSY B1, `(.L_x_34) ;  /* 0x000000b000017945 */ /* 0x000fe20003800000 */
[----:B------:R1:W-:Y:S01]  /*3c50*/  @!P2 STG.E.U8 desc[UR36][R6.64+0x1], R197 ;  /* 0x000001c50600a986 */ /* 0x0003e2000c101124 */
[C---:B------:R-:W-:Y:S02]  /*3c60*/  ISETP.LT.OR P2, PT, R22.reuse, 0x1, !P0 ;  /* 0x000000011600780c */ /* 0x040fe40004741670 */
[----:B------:R-:W-:Y:S02]  /*3c70*/  IADD3.X R169, R19, R15, R169, P4, P5 ;  /* 0x0000000f13a97210 */ /* 0x000fe400027ea4a9 */
[----:B------:R-:W-:-:S02]  /*3c80*/  ISETP.LT.OR P1, PT, R22, 0x2, !P0 ;  /* 0x000000021600780c */ /* 0x000fc40004721670 */
[C---:B------:R-:W-:Y:S02]  /*3c90*/  ISETP.LT.OR P5, PT, R22.reuse, 0x9, !P3 ;  /* 0x000000091600780c */ /* 0x040fe40005fa1670 */
[----:B------:R-:W-:-:S05]  /*3ca0*/  ISETP.LT.OR P4, PT, R22, 0xa, !P3 ;  /* 0x0000000a1600780c */ /* 0x000fca0005f81670 */
[----:B-1----:R-:W-:Y:S08]  /*3cb0*/  @P2 BRA `(.L_x_35) ;  /* 0x00000000000c2947 */ /* 0x002ff00003800000 */
[----:B------:R-:W2:Y:S02]  /*3cc0*/  LDG.E.U8 R186, desc[UR36][R168.64] ;  /* 0x00000024a8ba7981 */ /* 0x000ea4000c1e1100 */
[----:B--2---:R-:W-:-:S05]  /*3cd0*/  PRMT R194, R186, 0x8880, RZ ;  /* 0x00008880bac27816 */ /* 0x004fca00000000ff */
[----:B------:R-:W-:-:S07]  /*3ce0*/  IMAD R187, R194, R185, RZ ;  /* 0x000000b9c2bb7224 */ /* 0x000fce00078e02ff */
.L_x_35:
[----:B------:R-:W-:Y:S05]  /*3cf0*/  BSYNC B1 ;  /* 0x0000000000017941 */ /* 0x000fea0003800000 */
.L_x_34:
[----:B------:R-:W-:Y:S01]  /*3d00*/  @!P2 IMAD R195, R170, R184, R187 ;  /* 0x000000b8aac3a224 */ /* 0x000fe200078e02bb */
[----:B------:R-:W-:Y:S04]  /*3d10*/  BSSY B1, `(.L_x_36) ;  /* 0x0000006000017945 */ /* 0x000fe80003800000 */
[----:B------:R1:W-:Y:S01]  /*3d20*/  @!P2 STG.E.U8 desc[UR36][R10.64], R195 ;  /* 0x000000c30a00a986 */ /* 0x0003e2000c101124 */
[----:B------:R-:W-:Y:S05]  /*3d30*/  @P1 BRA `(.L_x_37) ;  /* 0x00000000000c1947 */ /* 0x000fea0003800000 */
[----:B------:R-:W2:Y:S02]  /*3d40*/  LDG.E.U8 R186, desc[UR36][R168.64+0x1] ;  /* 0x00000124a8ba7981 */ /* 0x000ea4000c1e1100 */
[----:B--2---:R-:W-:-:S05]  /*3d50*/  PRMT R170, R186, 0x8880, RZ ;  /* 0x00008880baaa7816 */ /* 0x004fca00000000ff */
[----:B------:R-:W-:-:S07]  /*3d60*/  IMAD R187, R170, R185, RZ ;  /* 0x000000b9aabb7224 */ /* 0x000fce00078e02ff */
.L_x_37:
[----:B------:R-:W-:Y:S05]  /*3d70*/  BSYNC B1 ;  /* 0x0000000000017941 */ /* 0x000fea0003800000 */
.L_x_36:
[----:B------:R-:W-:Y:S01]  /*3d80*/  @!P1 IMAD R171, R171, R184, R187 ;  /* 0x000000b8abab9224 */ /* 0x000fe200078e02bb */
[----:B------:R-:W-:Y:S04]  /*3d90*/  BSSY B1, `(.L_x_38) ;  /* 0x0000006000017945 */ /* 0x000fe80003800000 */
[----:B------:R2:W-:Y:S01]  /*3da0*/  @!P1 STG.E.U8 desc[UR36][R10.64+0x1], R171 ;  /* 0x000001ab0a009986 */ /* 0x0005e2000c101124 */
[----:B------:R-:W-:Y:S05]  /*3db0*/  @P5 BRA `(.L_x_39) ;  /* 0x00000000000c5947 */ /* 0x000fea0003800000 */
[----:B------:R-:W3:Y:S02]  /*3dc0*/  LDG.E.U8 R186, desc[UR36][R190.64+0x8] ;  /* 0x00000824beba7981 */ /* 0x000ee4000c1e1100 */
[----:B---3--:R-:W-:-:S05]  /*3dd0*/  PRMT R170, R186, 0x8880, RZ ;  /* 0x00008880baaa7816 */ /* 0x008fca00000000ff */
[----:B------:R-:W-:-:S07]  /*3de0*/  IMAD R187, R170, R185, RZ ;  /* 0x000000b9aabb7224 */ /* 0x000fce00078e02ff */
.L_x_39:
[----:B------:R-:W-:Y:S05]  /*3df0*/  BSYNC B1 ;  /* 0x0000000000017941 */ /* 0x000fea0003800000 */
.L_x_38:
[----:B--2---:R-:W-:Y:S01]  /*3e00*/  @!P5 IMAD R171, R172, R184, R187 ;  /* 0x000000b8acabd224 */ /* 0x004fe200078e02bb */
[----:B------:R-:W-:Y:S04]  /*3e10*/  BSSY B1, `(.L_x_40) ;  /* 0x0000006000017945 */ /* 0x000fe80003800000 */
[----:B------:R2:W-:Y:S01]  /*3e20*/  @!P5 STG.E.U8 desc[UR36][R6.64+0x8], R171 ;  /* 0x000008ab0600d986 */ /* 0x0005e2000c101124 */
[----:B------:R-:W-:Y:S05]  /*3e30*/  @P4 BRA `(.L_x_41) ;  /* 0x00000000000c4947 */ /* 0x000fea0003800000 */
[----:B------:R-:W3:Y:S02]  /*3e40*/  LDG.E.U8 R186, desc[UR36][R190.64+0x9] ;  /* 0x00000924beba7981 */ /* 0x000ee4000c1e1100 */
[----:B---3--:R-:W-:-:S05]  /*3e50*/  PRMT R170, R186, 0x8880, RZ ;  /* 0x00008880baaa7816 */ /* 0x008fca00000000ff */
[----:B------:R-:W-:-:S07]  /*3e60*/  IMAD R187, R170, R185, RZ ;  /* 0x000000b9aabb7224 */ /* 0x000fce00078e02ff */
.L_x_41:
[----:B------:R-:W-:Y:S05]  /*3e70*/  BSYNC B1 ;  /* 0x0000000000017941 */ /* 0x000fea0003800000 */
.L_x_40:
[C---:B------:R-:W-:Y:S01]  /*3e80*/  ISETP.LT.OR P5, PT, R22.reuse, 0x9, !P0 ;  /* 0x000000091600780c */ /* 0x040fe200047a1670 */
[----:B------:R-:W-:Y:S01]  /*3e90*/  @!P4 IMAD R173, R173, R184, R187 ;  /* 0x000000b8adadc224 */ /* 0x000fe200078e02bb */
[----:B------:R-:W-:Y:S01]  /*3ea0*/  BSSY B1, `(.L_x_42) ;  /* 0x0000009000017945 */ /* 0x000fe20003800000 */
[C---:B------:R-:W-:Y:S02]  /*3eb0*/  ISETP.LT.OR P2, PT, R22.reuse, 0xa, !P0 ;  /* 0x0000000a1600780c */ /* 0x040fe40004741670 */
[C---:B------:R-:W-:Y:S01]  /*3ec0*/  ISETP.LT.OR P1, PT, R22.reuse, 0x12, !P3 ;  /* 0x000000121600780c */ /* 0x040fe20005f21670 */
[----:B------:R3:W-:Y:S01]  /*3ed0*/  @!P4 STG.E.U8 desc[UR36][R6.64+0x9], R173 ;  /* 0x000009ad0600c986 */ /* 0x0007e2000c101124 */
[----:B------:R-:W-:-:S06]  /*3ee0*/  ISETP.LT.OR P4, PT, R22, 0x11, !P3 ;  /* 0x000000111600780c */ /* 0x000fcc0005f81670 */
[----:B------:R-:W-:Y:S07]  /*3ef0*/  @P5 BRA `(.L_x_43) ;  /* 0x00000000000c5947 */ /* 0x000fee0003800000 */
[----:B------:R-:W4:Y:S02]  /*3f00*/  LDG.E.U8 R186, desc[UR36][R168.64+0x8] ;  /* 0x00000824a8ba7981 */ /* 0x000f24000c1e1100 */
[----:B----4-:R-:W-:-:S05]  /*3f10*/  PRMT R170, R186, 0x8880, RZ ;  /* 0x00008880baaa7816 */ /* 0x010fca00000000ff */
[----:B------:R-:W-:-:S07]  /*3f20*/  IMAD R187, R170, R185, RZ ;  /* 0x000000b9aabb7224 */ /* 0x000fce00078e02ff */
.L_x_43:
[----:B------:R-:W-:Y:S05]  /*3f30*/  BSYNC B1 ;  /* 0x0000000000017941 */ /* 0x000fea0003800000 */
.L_x_42:
[----:B--2---:R-:W-:Y:S01]  /*3f40*/  @!P5 IMAD R171, R174, R184, R187 ;  /* 0x000000b8aeabd224 */ /* 0x004fe200078e02bb */
[----:B------:R-:W-:Y:S04]  /*3f50*/  BSSY B1, `(.L_x_44) ;  /* 0x0000006000017945 */ /* 0x000fe80003800000 */
[----:B------:R2:W-:Y:S01]  /*3f60*/  @!P5 STG.E.U8 desc[UR36][R10.64+0x8], R171 ;  /* 0x000008ab0a00d986 */ /* 0x0005e2000c101124 */
[----:B------:R-:W-:Y:S05]  /*3f70*/  @P2 BRA `(.L_x_45) ;  /* 0x00000000000c2947 */ /* 0x000fea0003800000 */
[----:B------:R-:W4:Y:S02]  /*3f80*/  LDG.E.U8 R186, desc[UR36][R168.64+0x9] ;  /* 0x00000924a8ba7981 */ /* 0x000f24000c1e1100 */
[----:B----4-:R-:W-:-:S05]  /*3f90*/  PRMT R170, R186, 0x8880, RZ ;  /* 0x00008880baaa7816 */ /* 0x010fca00000000ff */
[----:B------:R-:W-:-:S07]  /*3fa0*/  IMAD R187, R170, R185, RZ ;  /* 0x000000b9aabb7224 */ /* 0x000fce00078e02ff */
.L_x_45:
[----:B------:R-:W-:Y:S05]  /*3fb0*/  BSYNC B1 ;  /* 0x0000000000017941 */ /* 0x000fea0003800000 */
.L_x_44:
[----:B------:R-:W-:Y:S01]  /*3fc0*/  @!P2 IMAD R175, R175, R184, R187 ;  /* 0x000000b8afafa224 */ /* 0x000fe200078e02bb */
[----:B------:R-:W-:Y:S04]  /*3fd0*/  BSSY B1, `(.L_x_46) ;  /* 0x0000006000017945 */ /* 0x000fe80003800000 */
[----:B------:R4:W-:Y:S01]  /*3fe0*/  @!P2 STG.E.U8 desc[UR36][R10.64+0x9], R175 ;  /* 0x000009af0a00a986 */ /* 0x0009e2000c101124 */
[----:B------:R-:W-:Y:S05]  /*3ff0*/  @P4 BRA `(.L_x_47) ;  /* 0x00000000000c4947 */ /* 0x000fea0003800000 */
[----:B------:R-:W5:Y:S02]  /*4000*/  LDG.E.U8 R186, desc[UR36][R190.64+0x10] ;  /* 0x00001024beba7981 */ /* 0x000f64000c1e1100 */
[----:B-----5:R-:W-:-:S05]  /*4010*/  PRMT R170, R186, 0x8880, RZ ;  /* 0x00008880baaa7816 */ /* 0x020fca00000000ff */
[----:B------:R-:W-:-:S07]  /*4020*/  IMAD R187, R170, R185, RZ ;  /* 0x000000b9aabb7224 */ /* 0x000fce00078e02ff */
.L_x_47:
[----:B------:R-:W-:Y:S05]  /*4030*/  BSYNC B1 ;  /* 0x0000000000017941 */ /* 0x000fea0003800000 */
.L_x_46:
[----:B--2---:R-:W-:Y:S01]  /*4040*/  @!P4 IMAD R171, R176, R184, R187 ;  /* 0x000000b8b0abc224 */ /* 0x004fe200078e02bb */
[----:B------:R-:W-:Y:S04]  /*4050*/  BSSY B1, `(.L_x_48) ;  /* 0x0000006000017945 */ /* 0x000fe80003800000 */
[----:B------:R2:W-:Y:S01]  /*4060*/  @!P4 STG.E.U8 desc[UR36][R6.64+0x10], R171 ;  /* 0x000010ab0600c986 */ /* 0x0005e2000c101124 */
[----:B------:R-:W-:Y:S05]  /*4070*/  @P1 BRA `(.L_x_49) ;  /* 0x00000000000c1947 */ /* 0x000fea0003800000 */
[----:B------:R-:W5:Y:S02]  /*4080*/  LDG.E.U8 R186, desc[UR36][R190.64+0x11] ;  /* 0x00001124beba7981 */ /* 0x000f64000c1e1100 */
[----:B-----5:R-:W-:-:S05]  /*4090*/  PRMT R170, R186, 0x8880, RZ ;  /* 0x00008880baaa7816 */ /* 0x020fca00000000ff */
[----:B------:R-:W-:-:S07]  /*40a0*/  IMAD R187, R170, R185, RZ ;  /* 0x000000b9aabb7224 */ /* 0x000fce00078e02ff */
.L_x_49:
[----:B------:R-:W-:Y:S05]  /*40b0*/  BSYNC B1 ;  /* 0x0000000000017941 */ /* 0x000fea0003800000 */
.L_x_48:
[----:B------:R-:W-:Y:S01]  /*40c0*/  ISETP.LT.OR P2, PT, R22, 0x11, !P0 ;  /* 0x000000111600780c */ /* 0x000fe20004741670 */
[----:B------:R-:W-:Y:S01]  /*40d0*/  @!P1 IMAD R177, R177, R184, R187 ;  /* 0x000000b8b1b19224 */ /* 0x000fe200078e02bb */
[----:B------:R-:W-:Y:S01]  /*40e0*/  BSSY B1, `(.L_x_50) ;  /* 0x0000009000017945 */ /* 0x000fe20003800000 */
[----:B-1----:R-:W-:Y:S02]  /*40f0*/  IADD3 R195, P4, R4, 0x80, RZ ;  /* 0x0000008004c37810 */ /* 0x002fe40007f9e0ff */
[C---:B------:R-:W-:Y:S01]  /*4100*/  ISETP.LT.OR P5, PT, R22.reuse, 0x19, !P3 ;  /* 0x000000191600780c */ /* 0x040fe20005fa1670 */
[----:B------:R1:W-:Y:S01]  /*4110*/  @!P1 STG.E.U8 desc[UR36][R6.64+0x11], R177 ;  /* 0x000011b106009986 */ /* 0x0003e2000c101124 */
[----:B------:R-:W-:-:S06]  /*4120*/  ISETP.LT.OR P1, PT, R22, 0x12, !P0 ;  /* 0x000000121600780c */ /* 0x000fcc0004721670 */
[----:B------:R-:W-:Y:S07]  /*4130*/  @P2 BRA `(.L_x_51) ;  /* 0x00000000000c2947 */ /* 0x000fee0003800000 */
[----:B------:R-:W5:Y:S02]  /*4140*/  LDG.E.U8 R186, desc[UR36][R168.64+0x10] ;  /* 0x00001024a8ba7981 */ /* 0x000f64000c1e1100 */
[----:B-----5:R-:W-:-:S05]  /*4150*/  PRMT R170, R186, 0x8880, RZ ;  /* 0x00008880baaa7816 */ /* 0x020fca00000000ff */
[----:B------:R-:W-:-:S07]  /*4160*/  IMAD R187, R170, R185, RZ ;  /* 0x000000b9aabb7224 */ /* 0x000fce00078e02ff */
.L_x_51:
[----:B------:R-:W-:Y:S05]  /*4170*/  BSYNC B1 ;  /* 0x0000000000017941 */ /* 0x000fea0003800000 */
.L_x_50:
[----:B--2---:R-:W-:Y:S01]  /*4180*/  @!P2 IMAD R171, R178, R184, R187 ;  /* 0x000000b8b2aba224 */ /* 0x004fe200078e02bb */
[----:B------:R-:W-:Y:S04]  /*4190*/  BSSY B1, `(.L_x_52) ;  /* 0x0000006000017945 */ /* 0x000fe80003800000 */
[----:B------:R2:W-:Y:S01]  /*41a0*/  @!P2 STG.E.U8 desc[UR36][R10.64+0x10], R171 ;  /* 0x000010ab0a00a986 */ /* 0x0005e2000c101124 */
[----:B------:R-:W-:Y:S05]  /*41b0*/  @P1 BRA `(.L_x_53) ;  /* 0x00000000000c1947 */ /* 0x000fea0003800000 */
[----:B------:R-:W5:Y:S02]  /*41c0*/  LDG.E.U8 R186, desc[UR36][R168.64+0x11] ;  /* 0x00001124a8ba7981 */ /* 0x000f64000c1e1100 */
[----:B-----5:R-:W-:-:S05]  /*41d0*/  PRMT R170, R186, 0x8880, RZ ;  /* 0x00008880baaa7816 */ /* 0x020fca00000000ff */
[----:B------:R-:W-:-:S07]  /*41e0*/  IMAD R187, R170, R185, RZ ;  /* 0x000000b9aabb7224 */ /* 0x000fce00078e02ff */
.L_x_53:
[----:B------:R-:W-:Y:S05]  /*41f0*/  BSYNC B1 ;  /* 0x0000000000017941 */ /* 0x000fea0003800000 */
.L_x_52:
[----:B------:R-:W-:Y:S01]  /*4200*/  @!P1 IMAD R179, R179, R184, R187 ;  /* 0x000000b8b3b39224 */ /* 0x000fe200078e02bb */
[----:B------:R-:W-:Y:S04]  /*4210*/  BSSY B1, `(.L_x_54) ;  /* 0x0000006000017945 */ /* 0x000fe80003800000 */
[----:B------:R0:W-:Y:S01]  /*4220*/  @!P1 STG.E.U8 desc[UR36][R10.64+0x11], R179 ;  /* 0x000011b30a009986 */ /* 0x0001e2000c101124 */
[----:B------:R-:W-:Y:S05]  /*4230*/  @P5 BRA `(.L_x_55) ;  /* 0x00000000000c5947 */ /* 0x000fea0003800000 */
[----:B------:R-:W5:Y:S02]  /*4240*/  LDG.E.U8 R186, desc[UR36][R190.64+0x18] ;  /* 0x00001824beba7981 */ /* 0x000f64000c1e1100 */
[----:B-----5:R-:W-:-:S05]  /*4250*/  PRMT R170, R186, 0x8880, RZ ;  /* 0x00008880baaa7816 */ /* 0x020fca00000000ff */
[----:B------:R-:W-:-:S07]  /*4260*/  IMAD R187, R170, R185, RZ ;  /* 0x000000b9aabb7224 */ /* 0x000fce00078e02ff */
.L_x_55:
[----:B------:R-:W-:Y:S05]  /*4270*/  BSYNC B1 ;  /* 0x0000000000017941 */ /* 0x000fea0003800000 */
.L_x_54:
[----:B------:R-:W-:Y:S01]  /*4280*/  ISETP.LT.OR P1, PT, R22, 0x1a, !P3 ;  /* 0x0000001a1600780c */ /* 0x000fe20005f21670 */
[----:B---3--:R-:W-:Y:S01]  /*4290*/  @!P5 IMAD R173, R180, R184, R187 ;  /* 0x000000b8b4add224 */ /* 0x008fe200078e02bb */
[----:B------:R-:W-:Y:S01]  /*42a0*/  BSSY B1, `(.L_x_56) ;  /* 0x000000b000017945 */ /* 0x000fe20003800000 */
[----:B--2---:R-:W-:Y:S01]  /*42b0*/  IMAD.WIDE.U32 R170, R195, R20, R18 ;  /* 0x00000014c3aa7225 */ /* 0x004fe200078e0012 */
[C---:B------:R-:W-:Y:S02]  /*42c0*/  ISETP.LT.OR P2, PT, R22.reuse, 0x1a, !P0 ;  /* 0x0000001a1600780c */ /* 0x040fe40004741670 */
[----:B------:R2:W-:Y:S01]  /*42d0*/  @!P5 STG.E.U8 desc[UR36][R6.64+0x18], R173 ;  /* 0x000018ad0600d986 */ /* 0x0005e2000c101124 */
[----:B------:R-:W-:Y:S01]  /*42e0*/  IMAD.X R5, RZ, RZ, R5, P4 ;  /* 0x000000ffff057224 */ /* 0x000fe200020e0605 */
[----:B------:R-:W-:Y:S02]  /*42f0*/  ISETP.LT.OR P5, PT, R22, 0x19, !P0 ;  /* 0x000000191600780c */ /* 0x000fe400047a1670 */
[----:B------:R-:W-:-:S03]  /*4300*/  IADD3 R4, P4, R170, R14, RZ ;  /* 0x0000000eaa047210 */ /* 0x000fc60007f9e0ff */
[----:B------:R-:W-:Y:S10]  /*4310*/  @P1 BRA `(.L_x_57) ;  /* 0x00000000000c1947 */ /* 0x000ff40003800000 */
[----:B------:R-:W3:Y:S02]  /*4320*/  LDG.E.U8 R186, desc[UR36][R190.64+0x19] ;  /* 0x00001924beba7981 */ /* 0x000ee4000c1e1100 */
[----:B---3--:R-:W-:-:S05]  /*4330*/  PRMT R172, R186, 0x8880, RZ ;  /* 0x00008880baac7816 */ /* 0x008fca00000000ff */
[----:B------:R-:W-:-:S07]  /*4340*/  IMAD R187, R172, R185, RZ ;  /* 0x000000b9acbb7224 */ /* 0x000fce00078e02ff */
.L_x_57:
[----:B------:R-:W-:Y:S05]  /*4350*/  BSYNC B1 ;  /* 0x0000000000017941 */ /* 0x000fea0003800000 */
.L_x_56:
[----:B------:R-:W-:Y:S01]  /*4360*/  @!P1 IMAD R181, R181, R184, R187 ;  /* 0x000000b8b5b59224 */ /* 0x000fe200078e02bb */
[----:B------:R-:W-:Y:S01]  /*4370*/  BSSY B1, `(.L_x_58) ;  /* 0x0000007000017945 */ /* 0x000fe20003800000 */
[----:B------:R-:W-:-:S03]  /*4380*/  IMAD R174, R5, R20, RZ ;  /* 0x0000001405ae7224 */ /* 0x000fc600078e02ff */
[----:B------:R3:W-:Y:S01]  /*4390*/  @!P1 STG.E.U8 desc[UR36][R6.64+0x19], R181 ;  /* 0x000019b506009986 */ /* 0x0007e2000c101124 */
[----:B------:R-:W-:Y:S05]  /*43a0*/  @P5 BRA `(.L_x_59) ;  /* 0x00000000000c5947 */ /* 0x000fea0003800000 */
[----:B------:R-:W5:Y:S02]  /*43b0*/  LDG.E.U8 R186, desc[UR36][R168.64+0x18] ;  /* 0x00001824a8ba7981 */ /* 0x000f64000c1e1100 */
[----:B-----5:R-:W-:-:S05]  /*43c0*/  PRMT R172, R186, 0x8880, RZ ;  /* 0x00008880baac7816 */ /* 0x020fca00000000ff */
[----:B------:R-:W-:-:S07]  /*43d0*/  IMAD R187, R172, R185, RZ ;  /* 0x000000b9acbb7224 */ /* 0x000fce00078e02ff */
.L_x_59:
[----:B------:R-:W-:Y:S05]  /*43e0*/  BSYNC B1 ;  /* 0x0000000000017941 */ /* 0x000fea0003800000 */
.L_x_58:
[----:B--2---:R-:W-:Y:S01]  /*43f0*/  @!P5 IMAD R173, R182, R184, R187 ;  /* 0x000000b8b6add224 */ /* 0x004fe200078e02bb */
[----:B------:R-:W-:Y:S01]  /*4400*/  BSSY B1, `(.L_x_60) ;  /* 0x0000007000017945 */ /* 0x000fe20003800000 */
[----:B----4-:R-:W-:-:S03]  /*4410*/  IMAD R175, R195, R21, R174 ;  /* 0x00000015c3af7224 */ /* 0x010fc600078e02ae */
[----:B------:R2:W-:Y:S01]  /*4420*/  @!P5 STG.E.U8 desc[UR36][R10.64+0x18], R173 ;  /* 0x000018ad0a00d986 */ /* 0x0005e2000c101124 */
[----:B------:R-:W-:Y:S05]  /*4430*/  @P2 BRA `(.L_x_61) ;  /* 0x00000000000c2947 */ /* 0x000fea0003800000 */
[----:B------:R-:W4:Y:S02]  /*4440*/  LDG.E.U8 R186, desc[UR36][R168.64+0x19] ;  /* 0x00001924a8ba7981 */ /* 0x000f24000c1e1100 */
[----:B----4-:R-:W-:-:S05]  /*4450*/  PRMT R172, R186, 0x8880, RZ ;  /* 0x00008880baac7816 */ /* 0x010fca00000000ff */
[----:B------:R-:W-:-:S07]  /*4460*/  IMAD R187, R172, R185, RZ ;  /* 0x000000b9acbb7224 */ /* 0x000fce00078e02ff */
.L_x_61:
[----:B------:R-:W-:Y:S05]  /*4470*/  BSYNC B1 ;  /* 0x0000000000017941 */ /* 0x000fea0003800000 */
.L_x_60:
[----:B------:R-:W-:Y:S01]  /*4480*/  ISETP.GE.AND P1, PT, R0, 0x81, PT ;  /* 0x000000810000780c */ /* 0x000fe20003f26270 */
[----:B------:R-:W-:Y:S01]  /*4490*/  @!P2 IMAD R183, R183, R184, R187 ;  /* 0x000000b8b7b7a224 */ /* 0x000fe200078e02bb */
[----:B------:R-:W-:Y:S01]  /*44a0*/  IADD3.X R5, R15, R171, R175, P4, !PT ;  /* 0x000000ab0f057210 */ /* 0x000fe200027fe4af */
[----:B------:R-:W-:Y:S01]  /*44b0*/  IMAD.WIDE.U32 R20, R195, R20, R192 ;  /* 0x00000014c3147225 */ /* 0x000fe200078e00c0 */
[----:B------:R-:W-:Y:S01]  /*44c0*/  ISETP.LT.OR P4, PT, R22, 0x1, !P1 ;  /* 0x000000011600780c */ /* 0x000fe20004f81670 */
[----:B------:R-:W-:Y:S01]  /*44d0*/  BSSY B1, `(.L_x_62) ;  /* 0x0000008000017945 */ /* 0x000fe20003800000 */
[----:B------:R4:W-:Y:S01]  /*44e0*/  @!P2 STG.E.U8 desc[UR36][R10.64+0x19], R183 ;  /* 0x000019b70a00a986 */ /* 0x0009e2000c101124 */
[----:B------:R-:W-:Y:S01]  /*44f0*/  IMAD.IADD R170, R175, 0x1, R21 ;  /* 0x00000001afaa7824 */ /* 0x000fe200078e0215 */
[----:B------:R-:W-:-:S09]  /*4500*/  IADD3 R14, P2, P5, R188, R14, R20 ;  /* 0x0000000ebc0e7210 */ /* 0x000fd20007d5e014 */
[----:B------:R-:W-:Y:S05]  /*4510*/  @P4 BRA `(.L_x_63) ;  /* 0x00000000000c4947 */ /* 0x000fea0003800000 */
[----:B------:R-:W5:Y:S02]  /*4520*/  LDG.E.U8 R186, desc[UR36][R4.64] ;  /* 0x0000002404ba7981 */ /* 0x000f64000c1e1100 */
[----:B-----5:R-:W-:-:S05]  /*4530*/  PRMT R20, R186, 0x8880, RZ ;  /* 0x00008880ba147816 */ /* 0x020fca00000000ff */
[----:B------:R-:W-:-:S07]  /*4540*/  IMAD R187, R20, R185, RZ ;  /* 0x000000b914bb7224 */ /* 0x000fce00078e02ff */
.L_x_63:
[----:B------:R-:W-:Y:S05]  /*4550*/  BSYNC B1 ;  /* 0x0000000000017941 */ /* 0x000fea0003800000 */
.L_x_62:
[----:B------:R-:W-:Y:S01]  /*4560*/  @!P4 IMAD R21, R152, R184, R187 ;  /* 0x000000b89815c224 */ /* 0x000fe200078e02bb */
[----:B------:R-:W-:Y:S01]  /*4570*/  IADD3.X R15, R19, R15, R170, P2, P5 ;  /* 0x0000000f130f7210 */ /* 0x000fe200017ea4aa */
[----:B------:R-:W-:Y:S01]  /*4580*/  BSSY B1, `(.L_x_64) ;  /* 0x0000009000017945 */ /* 0x000fe20003800000 */
[----:B------:R-:W-:Y:S02]  /*4590*/  ISETP.GE.AND P2, PT, R0, 0x89, PT ;  /* 0x000000890000780c */ /* 0x000fe40003f46270 */
[----:B------:R0:W-:Y:S01]  /*45a0*/  @!P4 STG.E.U8 desc[UR36][R8.64], R21 ;  /* 0x000000150800c986 */ /* 0x0001e2000c101124 */
[C---:B------:R-:W-:Y:S02]  /*45b0*/  ISETP.LT.OR P4, PT, R22.reuse, 0x2, !P1 ;  /* 0x000000021600780c */ /* 0x040fe40004f81670 */
[----:B------:R-:W-:-:S11]  /*45c0*/  ISETP.LT.OR P5, PT, R22, 0x1, !P2 ;  /* 0x000000011600780c */ /* 0x000fd600057a1670 */
[----:B0-----:R-:W-:Y:S05]  /*45d0*/  @P4 BRA `(.L_x_65) ;  /* 0x00000000000c4947 */ /* 0x001fea0003800000 */
[----:B------:R-:W5:Y:S02]  /*45e0*/  LDG.E.U8 R186, desc[UR36][R4.64+0x1] ;  /* 0x0000012404ba7981 */ /* 0x000f64000c1e1100 */
[----:B-----5:R-:W-:-:S05]  /*45f0*/  PRMT R0, R186, 0x8880, RZ ;  /* 0x00008880ba007816 */ /* 0x020fca00000000ff */
[----:B------:R-:W-:-:S07]  /*4600*/  IMAD R187, R0, R185, RZ ;  /* 0x000000b900bb7224 */ /* 0x000fce00078e02ff */
.L_x_65:
[----:B------:R-:W-:Y:S05]  /*4610*/  BSYNC B1 ;  /* 0x0000000000017941 */ /* 0x000fea0003800000 */
.L_x_64:
[----:B------:R-:W-:Y:S01]  /*4620*/  @!P4 IMAD R153, R153, R184, R187 ;  /* 0x000000b89999c224 */ /* 0x000fe200078e02bb */
[----:B------:R-:W-:Y:S04]  /*4630*/  BSSY B1, `(.L_x_66) ;  /* 0x0000006000017945 */ /* 0x000fe80003800000 */
[----:B------:R0:W-:Y:S01]  /*4640*/  @!P4 STG.E.U8 desc[UR36][R8.64+0x1], R153 ;  /* 0x000001990800c986 */ /* 0x0001e2000c101124 */
[----:B------:R-:W-:Y:S05]  /*4650*/  @P5 BRA `(.L_x_67) ;  /* 0x00000000000c5947 */ /* 0x000fea0003800000 */
[----:B------:R-:W5:Y:S02]  /*4660*/  LDG.E.U8 R186, desc[UR36][R14.64] ;  /* 0x000000240eba7981 */ /* 0x000f64000c1e1100 */
[----:B-----5:R-:W-:-:S05]  /*4670*/  PRMT R0, R186, 0x8880, RZ ;  /* 0x00008880ba007816 */ /* 0x020fca00000000ff */
[----:B------:R-:W-:-:S07]  /*4680*/  IMAD R187, R0, R185, RZ ;  /* 0x000000b900bb7224 */ /* 0x000fce00078e02ff */
.L_x_67:
[----:B------:R-:W-:Y:S05]  /*4690*/  BSYNC B1 ;  /* 0x0000000000017941 */ /* 0x000fea0003800000 */
.L_x_66:
[----:B------:R-:W-:Y:S01]  /*46a0*/  ISETP.LT.OR P4, PT, R22, 0x2, !P2 ;  /* 0x000000021600780c */ /* 0x000fe20005781670 */
[----:B------:R-:W-:Y:S01]  /*46b0*/  @!P5 IMAD R19, R154, R184, R187 ;  /* 0x000000b89a13d224 */ /* 0x000fe200078e02bb */
[----:B------:R-:W-:Y:S04]  /*46c0*/  BSSY B1, `(.L_x_68) ;  /* 0x0000007000017945 */ /* 0x000fe80003800000 */
[----:B------:R0:W-:Y:S01]  /*46d0*/  @!P5 STG.E.U8 desc[UR36][R12.64], R19 ;  /* 0x000000130c00d986 */ /* 0x0001e2000c101124 */
[----:B------:R-:W-:-:S06]  /*46e0*/  ISETP.LT.OR P5, PT, R22, 0x9, !P1 ;  /* 0x000000091600780c */ /* 0x000fcc0004fa1670 */
[----:B------:R-:W-:Y:S07]  /*46f0*/  @P4 BRA `(.L_x_69) ;  /* 0x00000000000c4947 */ /* 0x000fee0003800000 */
[----:B------:R-:W5:Y:S02]  /*4700*/  LDG.E.U8 R186, desc[UR36][R14.64+0x1] ;  /* 0x000001240eba7981 */ /* 0x000f64000c1e1100 */
[----:B-----5:R-:W-:-:S05]  /*4710*/  PRMT R0, R186, 0x8880, RZ ;  /* 0x00008880ba007816 */ /* 0x020fca00000000ff */
[----:B------:R-:W-:-:S07]  /*4720*/  IMAD R187, R0, R185, RZ ;  /* 0x000000b900bb7224 */ /* 0x000fce00078e02ff */
.L_x_69:
[----:B------:R-:W-:Y:S05]  /*4730*/  BSYNC B1 ;  /* 0x0000000000017941 */ /* 0x000fea0003800000 */
.L_x_68:
[----:B------:R-:W-:Y:S01]  /*4740*/  @!P4 IMAD R155, R155, R184, R187 ;  /* 0x000000b89b9bc224 */ /* 0x000fe200078e02bb */
[----:B------:R-:W-:Y:S04]  /*4750*/  BSSY B1, `(.L_x_70) ;  /* 0x0000006000017945 */ /* 0x000fe80003800000 */
[----:B------:R0:W-:Y:S01]  /*4760*/  @!P4 STG.E.U8 desc[UR36][R12.64+0x1], R155 ;  /* 0x0000019b0c00c986 */ /* 0x0001e2000c101124 */
[----:B------:R-:W-:Y:S05]  /*4770*/  @P5 BRA `(.L_x_71) ;  /* 0x00000000000c5947 */ /* 0x000fea0003800000 */
[----:B------:R-:W5:Y:S02]  /*4780*/  LDG.E.U8 R186, desc[UR36][R4.64+0x8] ;  /* 0x0000082404ba7981 */ /* 0x000f64000c1e1100 */
[----:B-----5:R-:W-:-:S05]  /*4790*/  PRMT R0, R186, 0x8880, RZ ;  /* 0x00008880ba007816 */ /* 0x020fca00000000ff */
[----:B------:R-:W-:-:S07]  /*47a0*/  IMAD R187, R0, R185, RZ ;  /* 0x000000b900bb7224 */ /* 0x000fce00078e02ff */
.L_x_71:
[----:B------:R-:W-:Y:S05]  /*47b0*/  BSYNC B1 ;  /* 0x0000000000017941 */ /* 0x000fea0003800000 */
.L_x_70:
[----:B------:R-:W-:Y:S01]  /*47c0*/  ISETP.LT.OR P4, PT, R22, 0xa, !P1 ;  /* 0x0000000a1600780c */ /* 0x000fe20004f81670 */
[----:B0-----:R-:W-:Y:S01]  /*47d0*/  @!P5 IMAD R19, R156, R184, R187 ;  /* 0x000000b89c13d224 */ /* 0x001fe200078e02bb */
[----:B------:R-:W-:Y:S04]  /*47e0*/  BSSY B1, `(.L_x_72) ;  /* 0x0000007000017945 */ /* 0x000fe80003800000 */
[----:B------:R0:W-:Y:S01]  /*47f0*/  @!P5 STG.E.U8 desc[UR36][R8.64+0x8], R19 ;  /* 0x000008130800d986 */ /* 0x0001e2000c101124 */
[----:B------:R-:W-:-:S06]  /*4800*/  ISETP.LT.OR P5, PT, R22, 0x9, !P2 ;  /* 0x000000091600780c */ /* 0x000fcc00057a1670 */
[----:B------:R-:W-:Y:S07]  /*4810*/  @P4 BRA `(.L_x_73) ;  /* 0x00000000000c4947 */ /* 0x000fee0003800000 */
[----:B------:R-:W5:Y:S02]  /*4820*/  LDG.E.U8 R186, desc[UR36][R4.64+0x9] ;  /* 0x0000092404ba7981 */ /* 0x000f64000c1e1100 */
[----:B-----5:R-:W-:-:S05]  /*4830*/  PRMT R0, R186, 0x8880, RZ ;  /* 0x00008880ba007816 */ /* 0x020fca00000000ff */
[----:B------:R-:W-:-:S07]  /*4840*/  IMAD R187, R0, R185, RZ ;  /* 0x000000b900bb7224 */ /* 0x000fce00078e02ff */
.L_x_73:
[----:B------:R-:W-:Y:S05]  /*4850*/  BSYNC B1 ;  /* 0x0000000000017941 */ /* 0x000fea0003800000 */
.L_x_72:
[----:B------:R-:W-:Y:S01]  /*4860*/  @!P4 IMAD R157, R157, R184, R187 ;  /* 0x000000b89d9dc224 */ /* 0x000fe200078e02bb */
[----:B------:R-:W-:Y:S04]  /*4870*/  BSSY B1, `(.L_x_74) ;  /* 0x0000006000017945 */ /* 0x000fe80003800000 */
[----:B------:R0:W-:Y:S01]  /*4880*/  @!P4 STG.E.U8 desc[UR36][R8.64+0x9], R157 ;  /* 0x0000099d0800c986 */ /* 0x0001e2000c101124 */
[----:B------:R-:W-:Y:S05]  /*4890*/  @P5 BRA `(.L_x_75) ;  /* 0x00000000000c5947 */ /* 0x000fea0003800000 */
[----:B------:R-:W5:Y:S02]  /*48a0*/  LDG.E.U8 R186, desc[UR36][R14.64+0x8] ;  /* 0x000008240eba7981 */ /* 0x000f64000c1e1100 */
[----:B-----5:R-:W-:-:S05]  /*48b0*/  PRMT R0, R186, 0x8880, RZ ;  /* 0x00008880ba007816 */ /* 0x020fca00000000ff */
[----:B------:R-:W-:-:S07]  /*48c0*/  IMAD R187, R0, R185, RZ ;  /* 0x000000b900bb7224 */ /* 0x000fce00078e02ff */
.L_x_75:
[----:B------:R-:W-:Y:S05]  /*48d0*/  BSYNC B1 ;  /* 0x0000000000017941 */ /* 0x000fea0003800000 */
.L_x_74:
        /* <DEDUP_REMOVED lines=9> */
.L_x_77:
[----:B------:R-:W-:Y:S05]  /*4970*/  BSYNC B1 ;  /* 0x0000000000017941 */ /* 0x000fea0003800000 */
.L_x_76:
[----:B------:R-:W-:Y:S01]  /*4980*/  @!P4 IMAD R159, R159, R184, R187 ;  /* 0x000000b89f9fc224 */ /* 0x000fe200078e02bb */
[----:B------:R-:W-:Y:S04]  /*4990*/  BSSY B1, `(.L_x_78) ;  /* 0x0000006000017945 */ /* 0x000fe80003800000 */
[----:B------:R0:W-:Y:S01]  /*49a0*/  @!P4 STG.E.U8 desc[UR36][R12.64+0x9], R159 ;  /* 0x0000099f0c00c986 */ /* 0x0001e2000c101124 */
[----:B------:R-:W-:Y:S05]  /*49b0*/  @P5 BRA `(.L_x_79) ;  /* 0x00000000000c5947 */ /* 0x000fea0003800000 */
[----:B------:R-:W5:Y:S02]  /*49c0*/  LDG.E.U8 R186, desc[UR36][R4.64+0x10] ;  /* 0x0000102404ba7981 */ /* 0x000f64000c1e1100 */
[----:B-----5:R-:W-:-:S05]  /*49d0*/  PRMT R0, R186, 0x8880, RZ ;  /* 0x00008880ba007816 */ /* 0x020fca00000000ff */
[----:B------:R-:W-:-:S07]  /*49e0*/  IMAD R187, R0, R185, RZ ;  /* 0x000000b900bb7224 */ /* 0x000fce00078e02ff */
.L_x_79:
[----:B------:R-:W-:Y:S05]  /*49f0*/  BSYNC B1 ;  /* 0x0000000000017941 */ /* 0x000fea0003800000 */
.L_x_78:
        /* <DEDUP_REMOVED lines=9> */
.L_x_81:
[----:B------:R-:W-:Y:S05]  /*4a90*/  BSYNC B1 ;  /* 0x0000000000017941 */ /* 0x000fea0003800000 */
.L_x_80:
[----:B------:R-:W-:Y:S01]  /*4aa0*/  @!P4 IMAD R161, R161, R184, R187 ;  /* 0x000000b8a1a1c224 */ /* 0x000fe200078e02bb */
[----:B------:R-:W-:Y:S04]  /*4ab0*/  BSSY B1, `(.L_x_82) ;  /* 0x0000006000017945 */ /* 0x000fe80003800000 */
[----:B------:R0:W-:Y:S01]  /*4ac0*/  @!P4 STG.E.U8 desc[UR36][R8.64+0x11], R161 ;  /* 0x000011a10800c986 */ /* 0x0001e2000c101124 */
[----:B------:R-:W-:Y:S05]  /*4ad0*/  @P5 BRA `(.L_x_83) ;  /* 0x00000000000c5947 */ /* 0x000fea0003800000 */
[----:B------:R-:W5:Y:S02]  /*4ae0*/  LDG.E.U8 R186, desc[UR36][R14.64+0x10] ;  /* 0x000010240eba7981 */ /* 0x000f64000c1e1100 */
[----:B-----5:R-:W-:-:S05]  /*4af0*/  PRMT R0, R186, 0x8880, RZ ;  /* 0x00008880ba007816 */ /* 0x020fca00000000ff */
[----:B------:R-:W-:-:S07]  /*4b00*/  IMAD R187, R0, R185, RZ ;  /* 0x000000b900bb7224 */ /* 0x000fce00078e02ff */
.L_x_83:
[----:B------:R-:W-:Y:S05]  /*4b10*/  BSYNC B1 ;  /* 0x0000000000017941 */ /* 0x000fea0003800000 */
.L_x_82:
        /* <DEDUP_REMOVED lines=9> */
.L_x_85:
[----:B------:R-:W-:Y:S05]  /*4bb0*/  BSYNC B1 ;  /* 0x0000000000017941 */ /* 0x000fea0003800000 */
.L_x_84:
[----:B------:R-:W-:Y:S01]  /*4bc0*/  @!P4 IMAD R163, R163, R184, R187 ;  /* 0x000000b8a3a3c224 */ /* 0x000fe200078e02bb */
[----:B------:R-:W-:Y:S04]  /*4bd0*/  BSSY B1, `(.L_x_86) ;  /* 0x0000006000017945 */ /* 0x000fe80003800000 */
[----:B------:R0:W-:Y:S01]  /*4be0*/  @!P4 STG.E.U8 desc[UR36][R12.64+0x11], R163 ;  /* 0x000011a30c00c986 */ /* 0x0001e2000c101124 */
[----:B------:R-:W-:Y:S05]  /*4bf0*/  @P5 BRA `(.L_x_87) ;  /* 0x00000000000c5947 */ /* 0x000fea0003800000 */
[----:B------:R-:W5:Y:S02]  /*4c00*/  LDG.E.U8 R186, desc[UR36][R4.64+0x18] ;  /* 0x0000182404ba7981 */ /* 0x000f64000c1e1100 */
[----:B-----5:R-:W-:-:S05]  /*4c10*/  PRMT R0, R186, 0x8880, RZ ;  /* 0x00008880ba007816 */ /* 0x020fca00000000ff */
[----:B------:R-:W-:-:S07]  /*4c20*/  IMAD R187, R0, R185, RZ ;  /* 0x000000b900bb7224 */ /* 0x000fce00078e02ff */
.L_x_87:
[----:B------:R-:W-:Y:S05]  /*4c30*/  BSYNC B1 ;  /* 0x0000000000017941 */ /* 0x000fea0003800000 */
.L_x_86:
        /* <DEDUP_REMOVED lines=9> */
.L_x_89:
[----:B------:R-:W-:Y:S05]  /*4cd0*/  BSYNC B1 ;  /* 0x0000000000017941 */ /* 0x000fea0003800000 */
.L_x_88:
[----:B------:R-:W-:Y:S01]  /*4ce0*/  @!P4 IMAD R165, R165, R184, R187 ;  /* 0x000000b8a5a5c224 */ /* 0x000fe200078e02bb */
[----:B------:R-:W-:Y:S04]  /*4cf0*/  BSSY B1, `(.L_x_90) ;  /* 0x0000006000017945 */ /* 0x000fe80003800000 */
[----:B------:R0:W-:Y:S01]  /*4d00*/  @!P4 STG.E.U8 desc[UR36][R8.64+0x19], R165 ;  /* 0x000019a50800c986 */ /* 0x0001e2000c101124 */
[----:B------:R-:W-:Y:S05]  /*4d10*/  @P5 BRA `(.L_x_91) ;  /* 0x00000000000c5947 */ /* 0x000fea0003800000 */
[----:B------:R-:W5:Y:S02]  /*4d20*/  LDG.E.U8 R186, desc[UR36][R14.64+0x18] ;  /* 0x000018240eba7981 */ /* 0x000f64000c1e1100 */
[----:B-----5:R-:W-:-:S05]  /*4d30*/  PRMT R0, R186, 0x8880, RZ ;  /* 0x00008880ba007816 */ /* 0x020fca00000000ff */
[----:B------:R-:W-:-:S07]  /*4d40*/  IMAD R187, R0, R185, RZ ;  /* 0x000000b900bb7224 */ /* 0x000fce00078e02ff */
.L_x_91:
[----:B------:R-:W-:Y:S05]  /*4d50*/  BSYNC B1 ;  /* 0x0000000000017941 */ /* 0x000fea0003800000 */
.L_x_90:
        /* <DEDUP_REMOVED lines=9> */
.L_x_93:
[----:B------:R-:W-:Y:S05]  /*4df0*/  BSYNC B1 ;  /* 0x0000000000017941 */ /* 0x000fea0003800000 */
.L_x_92:
[----:B------:R-:W-:Y:S01]  /*4e00*/  @!P4 IMAD R167, R167, R184, R187 ;  /* 0x000000b8a7a7c224 */ /* 0x000fe200078e02bb */
[----:B------:R-:W-:Y:S04]  /*4e10*/  BSSY B1, `(.L_x_94) ;  /* 0x0000006000017945 */ /* 0x000fe80003800000 */
[----:B------:R0:W-:Y:S01]  /*4e20*/  @!P4 STG.E.U8 desc[UR36][R12.64+0x19], R167 ;  /* 0x000019a70c00c986 */ /* 0x0001e2000c101124 */
[----:B------:R-:W-:Y:S05]  /*4e30*/  @P5 BRA `(.L_x_95) ;  /* 0x00000000000c5947 */ /* 0x000fea0003800000 */
[----:B------:R-:W5:Y:S02]  /*4e40*/  LDG.E.U8 R186, desc[UR36][R190.64+0x20] ;  /* 0x00002024beba7981 */ /* 0x000f64000c1e1100 */
[----:B-----5:R-:W-:-:S05]  /*4e50*/  PRMT R0, R186, 0x8880, RZ ;  /* 0x00008880ba007816 */ /* 0x020fca00000000ff */
[----:B------:R-:W-:-:S07]  /*4e60*/  IMAD R187, R0, R185, RZ ;  /* 0x000000b900bb7224 */ /* 0x000fce00078e02ff */
.L_x_95:
[----:B------:R-:W-:Y:S05]  /*4e70*/  BSYNC B1 ;  /* 0x0000000000017941 */ /* 0x000fea0003800000 */
.L_x_94:
        /* <DEDUP_REMOVED lines=9> */
.L_x_97:
[----:B------:R-:W-:Y:S05]  /*4f10*/  BSYNC B1 ;  /* 0x0000000000017941 */ /* 0x000fea0003800000 */
.L_x_96:
[----:B------:R-:W-:Y:S01]  /*4f20*/  @!P4 IMAD R137, R137, R184, R187 ;  /* 0x000000b88989c224 */ /* 0x000fe200078e02bb */
[----:B------:R-:W-:Y:S04]  /*4f30*/  BSSY B1, `(.L_x_98) ;  /* 0x0000006000017945 */ /* 0x000fe80003800000 */
[----:B------:R0:W-:Y:S01]  /*4f40*/  @!P4 STG.E.U8 desc[UR36][R6.64+0x21], R137 ;  /* 0x000021890600c986 */ /* 0x0001e2000c101124 */
[----:B------:R-:W-:Y:S05]  /*4f50*/  @P5 BRA `(.L_x_99) ;  /* 0x00000000000c5947 */ /* 0x000fea0003800000 */
[----:B------:R-:W5:Y:S02]  /*4f60*/  LDG.E.U8 R186, desc[UR36][R168.64+0x20] ;  /* 0x00002024a8ba7981 */ /* 0x000f64000c1e1100 */
[----:B-----5:R-:W-:-:S05]  /*4f70*/  PRMT R0, R186, 0x8880, RZ ;  /* 0x00008880ba007816 */ /* 0x020fca00000000ff */
[----:B------:R-:W-:-:S07]  /*4f80*/  IMAD R187, R0, R185, RZ ;  /* 0x000000b900bb7224 */ /* 0x000fce00078e02ff */
.L_x_99:
[----:B------:R-:W-:Y:S05]  /*4f90*/  BSYNC B1 ;  /* 0x0000000000017941 */ /* 0x000fea0003800000 */
.L_x_98:
        /* <DEDUP_REMOVED lines=9> */
.L_x_101:
[----:B------:R-:W-:Y:S05]  /*5030*/  BSYNC B1 ;  /* 0x0000000000017941 */ /* 0x000fea0003800000 */
.L_x_100:
[----:B------:R-:W-:Y:S01]  /*5040*/  @!P4 IMAD R139, R139, R184, R187 ;  /* 0x000000b88b8bc224 */ /* 0x000fe200078e02bb */
[----:B------:R-:W-:Y:S04]  /*5050*/  BSSY B1, `(.L_x_102) ;  /* 0x0000006000017945 */ /* 0x000fe80003800000 */
[----:B------:R0:W-:Y:S01]  /*5060*/  @!P4 STG.E.U8 desc[UR36][R10.64+0x21], R139 ;  /* 0x0000218b0a00c986 */ /* 0x0001e2000c101124 */
[----:B------:R-:W-:Y:S05]  /*5070*/  @P5 BRA `(.L_x_103) ;  /* 0x00000000000c5947 */ /* 0x000fea0003800000 */
[----:B------:R-:W5:Y:S02]  /*5080*/  LDG.E.U8 R186, desc[UR36][R190.64+0x28] ;  /* 0x00002824beba7981 */ /* 0x000f64000c1e1100 */
[----:B-----5:R-:W-:-:S05]  /*5090*/  PRMT R0, R186, 0x8880, RZ ;  /* 0x00008880ba007816 */ /* 0x020fca00000000ff */
[----:B------:R-:W-:-:S07]  /*50a0*/  IMAD R187, R0, R185, RZ ;  /* 0x000000b900bb7224 */ /* 0x000fce00078e02ff */
.L_x_103:
[----:B------:R-:W-:Y:S05]  /*50b0*/  BSYNC B1 ;  /* 0x0000000000017941 */ /* 0x000fea0003800000 */
.L_x_102:
        /* <DEDUP_REMOVED lines=9> */
.L_x_105:
[----:B------:R-:W-:Y:S05]  /*5150*/  BSYNC B1 ;  /* 0x0000000000017941 */ /* 0x000fea0003800000 */
.L_x_104:
[----:B------:R-:W-:Y:S01]  /*5160*/  @!P4 IMAD R141, R141, R184, R187 ;  /* 0x000000b88d8dc224 */ /* 0x000fe200078e02bb */
[----:B------:R-:W-:Y:S04]  /*5170*/  BSSY B1, `(.L_x_106) ;  /* 0x0000006000017945 */ /* 0x000fe80003800000 */
[----:B------:R0:W-:Y:S01]  /*5180*/  @!P4 STG.E.U8 desc[UR36][R6.64+0x29], R141 ;  /* 0x0000298d0600c986 */ /* 0x0001e2000c101124 */
[----:B------:R-:W-:Y:S05]  /*5190*/  @P5 BRA `(.L_x_107) ;  /* 0x00000000000c5947 */ /* 0x000fea0003800000 */
[----:B------:R-:W5:Y:S02]  /*51a0*/  LDG.E.U8 R186, desc[UR36][R168.64+0x28] ;  /* 0x00002824a8ba7981 */ /* 0x000f64000c1e1100 */
[----:B-----5:R-:W-:-:S05]  /*51b0*/  PRMT R0, R186, 0x8880, RZ ;  /* 0x00008880ba007816 */ /* 0x020fca00000000ff */
[----:B------:R-:W-:-:S07]  /*51c0*/  IMAD R187, R0, R185, RZ ;  /* 0x000000b900bb7224 */ /* 0x000fce00078e02ff */
.L_x_107:
[----:B------:R-:W-:Y:S05]  /*51d0*/  BSYNC B1 ;  /* 0x0000000000017941 */ /* 0x000fea0003800000 */
.L_x_106:
        /* <DEDUP_REMOVED lines=9> */
.L_x_109:
[----:B------:R-:W-:Y:S05]  /*5270*/  BSYNC B1 ;  /* 0x0000000000017941 */ /* 0x000fea0003800000 */
.L_x_108:
[----:B------:R-:W-:Y:S01]  /*5280*/  @!P4 IMAD R143, R143, R184, R187 ;  /* 0x000000b88f8fc224 */ /* 0x000fe200078e02bb */
[----:B------:R-:W-:Y:S04]  /*5290*/  BSSY B1, `(.L_x_110) ;  /* 0x0000006000017945 */ /* 0x000fe80003800000 */
[----:B------:R0:W-:Y:S01]  /*52a0*/  @!P4 STG.E.U8 desc[UR36][R10.64+0x29], R143 ;  /* 0x0000298f0a00c986 */ /* 0x0001e2000c101124 */
[----:B------:R-:W-:Y:S05]  /*52b0*/  @P5 BRA `(.L_x_111) ;  /* 0x00000000000c5947 */ /* 0x000fea0003800000 */
[----:B------:R-:W5:Y:S02]  /*52c0*/  LDG.E.U8 R186, desc[UR36][R190.64+0x30] ;  /* 0x00003024beba7981 */ /* 0x000f64000c1e1100 */
[----:B-----5:R-:W-:-:S05]  /*52d0*/  PRMT R0, R186, 0x8880, RZ ;  /* 0x00008880ba007816 */ /* 0x020fca00000000ff */
[----:B------:R-:W-:-:S07]  /*52e0*/  IMAD R187, R0, R185, RZ ;  /* 0x000000b900bb7224 */ /* 0x000fce00078e02ff */
.L_x_111:
[----:B------:R-:W-:Y:S05]  /*52f0*/  BSYNC B1 ;  /* 0x0000000000017941 */ /* 0x000fea0003800000 */
.L_x_110:
        /* <DEDUP_REMOVED lines=9> */
.L_x_113:
[----:B------:R-:W-:Y:S05]  /*5390*/  BSYNC B1 ;  /* 0x0000000000017941 */ /* 0x000fea0003800000 */
.L_x_112:
[----:B------:R-:W-:Y:S01]  /*53a0*/  @!P4 IMAD R145, R145, R184, R187 ;  /* 0x000000b89191c224 */ /* 0x000fe200078e02bb */
[----:B------:R-:W-:Y:S04]  /*53b0*/  BSSY B1, `(.L_x_114) ;  /* 0x0000006000017945 */ /* 0x000fe80003800000 */
[----:B------:R0:W-:Y:S01]  /*53c0*/  @!P4 STG.E.U8 desc[UR36][R6.64+0x31], R145 ;  /* 0x000031910600c986 */ /* 0x0001e2000c101124 */
[----:B------:R-:W-:Y:S05]  /*53d0*/  @P5 BRA `(.L_x_115) ;  /* 0x00000000000c5947 */ /* 0x000fea0003800000 */
[----:B------:R-:W5:Y:S02]  /*53e0*/  LDG.E.U8 R186, desc[UR36][R168.64+0x30] ;  /* 0x00003024a8ba7981 */ /* 0x000f64000c1e1100 */
[----:B-----5:R-:W-:-:S05]  /*53f0*/  PRMT R0, R186, 0x8880, RZ ;  /* 0x00008880ba007816 */ /* 0x020fca00000000ff */
[----:B------:R-:W-:-:S07]  /*5400*/  IMAD R187, R0, R185, RZ ;  /* 0x000000b900bb7224 */ /* 0x000fce00078e02ff */
.L_x_115:
[----:B------:R-:W-:Y:S05]  /*5410*/  BSYNC B1 ;  /* 0x0000000000017941 */ /* 0x000fea0003800000 */
.L_x_114:
        /* <DEDUP_REMOVED lines=9> */
.L_x_117:
[----:B------:R-:W-:Y:S05]  /*54b0*/  BSYNC B1 ;  /* 0x0000000000017941 */ /* 0x000fea0003800000 */
.L_x_116:
[----:B------:R-:W-:Y:S01]  /*54c0*/  @!P4 IMAD R147, R147, R184, R187 ;  /* 0x000000b89393c224 */ /* 0x000fe200078e02bb */
[----:B------:R-:W-:Y:S04]  /*54d0*/  BSSY B1, `(.L_x_118) ;  /* 0x0000006000017945 */ /* 0x000fe80003800000 */
[----:B------:R0:W-:Y:S01]  /*54e0*/  @!P4 STG.E.U8 desc[UR36][R10.64+0x31], R147 ;  /* 0x000031930a00c986 */ /* 0x0001e2000c101124 */
[----:B------:R-:W-:Y:S05]  /*54f0*/  @P5 BRA `(.L_x_119) ;  /* 0x00000000000c5947 */ /* 0x000fea0003800000 */
[----:B------:R-:W5:Y:S02]  /*5500*/  LDG.E.U8 R186, desc[UR36][R190.64+0x38] ;  /* 0x00003824beba7981 */ /* 0x000f64000c1e1100 */
[----:B-----5:R-:W-:-:S05]  /*5510*/  PRMT R0, R186, 0x8880, RZ ;  /* 0x00008880ba007816 */ /* 0x020fca00000000ff */
[----:B------:R-:W-:-:S07]  /*5520*/  IMAD R187, R0, R185, RZ ;  /* 0x000000b900bb7224 */ /* 0x000fce00078e02ff */
.L_x_119:
[----:B------:R-:W-:Y:S05]  /*5530*/  BSYNC B1 ;  /* 0x0000000000017941 */ /* 0x000fea0003800000 */
.L_x_118:
        /* <DEDUP_REMOVED lines=9> */
.L_x_121:
[----:B------:R-:W-:Y:S05]  /*55d0*/  BSYNC B1 ;  /* 0x0000000000017941 */ /* 0x000fea0003800000 */
.L_x_120:
[----:B------:R-:W-:Y:S01]  /*55e0*/  @!P4 IMAD R149, R149, R184, R187 ;  /* 0x000000b89595c224 */ /* 0x000fe200078e02bb */
[----:B------:R-:W-:Y:S04]  /*55f0*/  BSSY B1, `(.L_x_122) ;  /* 0x0000006000017945 */ /* 0x000fe80003800000 */
[----:B------:R0:W-:Y:S01]  /*5600*/  @!P4 STG.E.U8 desc[UR36][R6.64+0x39], R149 ;  /* 0x000039950600c986 */ /* 0x0001e2000c101124 */
[----:B------:R-:W-:Y:S05]  /*5610*/  @P5 BRA `(.L_x_123) ;  /* 0x00000000000c5947 */ /* 0x000fea0003800000 */
[----:B------:R-:W5:Y:S02]  /*5620*/  LDG.E.U8 R186, desc[UR36][R168.64+0x38] ;  /* 0x00003824a8ba7981 */ /* 0x000f64000c1e1100 */
[----:B-----5:R-:W-:-:S05]  /*5630*/  PRMT R0, R186, 0x8880, RZ ;  /* 0x00008880ba007816 */ /* 0x020fca00000000ff */
[----:B------:R-:W-:-:S07]  /*5640*/  IMAD R187, R0, R185, RZ ;  /* 0x000000b900bb7224 */ /* 0x000fce00078e02ff */
.L_x_123:
[----:B------:R-:W-:Y:S05]  /*5650*/  BSYNC B1 ;  /* 0x0000000000017941 */ /* 0x000fea0003800000 */
.L_x_122:
        /* <DEDUP_REMOVED lines=9> */
.L_x_125:
[----:B------:R-:W-:Y:S05]  /*56f0*/  BSYNC B1 ;  /* 0x0000000000017941 */ /* 0x000fea0003800000 */
.L_x_124:
[----:B------:R-:W-:Y:S01]  /*5700*/  @!P4 IMAD R151, R151, R184, R187 ;  /* 0x000000b89797c224 */ /* 0x000fe200078e02bb */
[----:B------:R-:W-:Y:S04]  /*5710*/  BSSY B1, `(.L_x_126) ;  /* 0x0000006000017945 */ /* 0x000fe80003800000 */
[----:B------:R0:W-:Y:S01]  /*5720*/  @!P4 STG.E.U8 desc[UR36][R10.64+0x39], R151 ;  /* 0x000039970a00c986 */ /* 0x0001e2000c101124 */
[----:B------:R-:W-:Y:S05]  /*5730*/  @P5 BRA `(.L_x_127) ;  /* 0x00000000000c5947 */ /* 0x000fea0003800000 */
[----:B------:R-:W5:Y:S02]  /*5740*/  LDG.E.U8 R186, desc[UR36][R4.64+0x20] ;  /* 0x0000202404ba7981 */ /* 0x000f64000c1e1100 */
[----:B-----5:R-:W-:-:S05]  /*5750*/  PRMT R0, R186, 0x8880, RZ ;  /* 0x00008880ba007816 */ /* 0x020fca00000000ff */
[----:B------:R-:W-:-:S07]  /*5760*/  IMAD R187, R0, R185, RZ ;  /* 0x000000b900bb7224 */ /* 0x000fce00078e02ff */
.L_x_127:
[----:B------:R-:W-:Y:S05]  /*5770*/  BSYNC B1 ;  /* 0x0000000000017941 */ /* 0x000fea0003800000 */
.L_x_126:
        /* <DEDUP_REMOVED lines=9> */
.L_x_129:
[----:B------:R-:W-:Y:S05]  /*5810*/  BSYNC B1 ;  /* 0x0000000000017941 */ /* 0x000fea0003800000 */
.L_x_128:
[----:B------:R-:W-:Y:S01]  /*5820*/  @!P4 IMAD R121, R121, R184, R187 ;  /* 0x000000b87979c224 */ /* 0x000fe200078e02bb */
[----:B------:R-:W-:Y:S04]  /*5830*/  BSSY B1, `(.L_x_130) ;  /* 0x0000006000017945 */ /* 0x000fe80003800000 */
[----:B------:R0:W-:Y:S01]  /*5840*/  @!P4 STG.E.U8 desc[UR36][R8.64+0x21], R121 ;  /* 0x000021790800c986 */ /* 0x0001e2000c101124 */
[----:B------:R-:W-:Y:S05]  /*5850*/  @P5 BRA `(.L_x_131) ;  /* 0x00000000000c5947 */ /* 0x000fea0003800000 */
[----:B------:R-:W5:Y:S02]  /*5860*/  LDG.E.U8 R186, desc[UR36][R14.64+0x20] ;  /* 0x000020240eba7981 */ /* 0x000f64000c1e1100 */
[----:B-----5:R-:W-:-:S05]  /*5870*/  PRMT R0, R186, 0x8880, RZ ;  /* 0x00008880ba007816 */ /* 0x020fca00000000ff */
[----:B------:R-:W-:-:S07]  /*5880*/  IMAD R187, R0, R185, RZ ;  /* 0x000000b900bb7224 */ /* 0x000fce00078e02ff */
.L_x_131:
[----:B------:R-:W-:Y:S05]  /*5890*/  BSYNC B1 ;  /* 0x0000000000017941 */ /* 0x000fea0003800000 */
.L_x_130:
        /* <DEDUP_REMOVED lines=9> */
.L_x_133:
[----:B------:R-:W-:Y:S05]  /*5930*/  BSYNC B1 ;  /* 0x0000000000017941 */ /* 0x000fea0003800000 */
.L_x_132:
[----:B------:R-:W-:Y:S01]  /*5940*/  @!P4 IMAD R123, R123, R184, R187 ;  /* 0x000000b87b7bc224 */ /* 0x000fe200078e02bb */
[----:B------:R-:W-:Y:S04]  /*5950*/  BSSY B1, `(.L_x_134) ;  /* 0x0000006000017945 */ /* 0x000fe80003800000 */
[----:B------:R0:W-:Y:S01]  /*5960*/  @!P4 STG.E.U8 desc[UR36][R12.64+0x21], R123 ;  /* 0x0000217b0c00c986 */ /* 0x0001e2000c101124 */
[----:B------:R-:W-:Y:S05]  /*5970*/  @P5 BRA `(.L_x_135) ;  /* 0x00000000000c5947 */ /* 0x000fea0003800000 */
[----:B------:R-:W5:Y:S02]  /*5980*/  LDG.E.U8 R186, desc[UR36][R4.64+0x28] ;  /* 0x0000282404ba7981 */ /* 0x000f64000c1e1100 */
[----:B-----5:R-:W-:-:S05]  /*5990*/  PRMT R0, R186, 0x8880, RZ ;  /* 0x00008880ba007816 */ /* 0x020fca00000000ff */
[----:B------:R-:W-:-:S07]  /*59a0*/  IMAD R187, R0, R185, RZ ;  /* 0x000000b900bb7224 */ /* 0x000fce00078e02ff */
.L_x_135:
[----:B------:R-:W-:Y:S05]  /*59b0*/  BSYNC B1 ;  /* 0x0000000000017941 */ /* 0x000fea0003800000 */
.L_x_134:
        /* <DEDUP_REMOVED lines=9> */
.L_x_137:
[----:B------:R-:W-:Y:S05]  /*5a50*/  BSYNC B1 ;  /* 0x0000000000017941 */ /* 0x000fea0003800000 */
.L_x_136:
[----:B------:R-:W-:Y:S01]  /*5a60*/  @!P4 IMAD R125, R125, R184, R187 ;  /* 0x000000b87d7dc224 */ /* 0x000fe200078e02bb */
[----:B------:R-:W-:Y:S04]  /*5a70*/  BSSY B1, `(.L_x_138) ;  /* 0x0000006000017945 */ /* 0x000fe80003800000 */
[----:B------:R0:W-:Y:S01]  /*5a80*/  @!P4 STG.E.U8 desc[UR36][R8.64+0x29], R125 ;  /* 0x0000297d0800c986 */ /* 0x0001e2000c101124 */
[----:B------:R-:W-:Y:S05]  /*5a90*/  @P5 BRA `(.L_x_139) ;  /* 0x00000000000c5947 */ /* 0x000fea0003800000 */
[----:B------:R-:W5:Y:S02]  /*5aa0*/  LDG.E.U8 R186, desc[UR36][R14.64+0x28] ;  /* 0x000028240eba7981 */ /* 0x000f64000c1e1100 */
[----:B-----5:R-:W-:-:S05]  /*5ab0*/  PRMT R0, R186, 0x8880, RZ ;  /* 0x00008880ba007816 */ /* 0x020fca00000000ff */
[----:B------:R-:W-:-:S07]  /*5ac0*/  IMAD R187, R0, R185, RZ ;  /* 0x000000b900bb7224 */ /* 0x000fce00078e02ff */
.L_x_139:
[----:B------:R-:W-:Y:S05]  /*5ad0*/  BSYNC B1 ;  /* 0x0000000000017941 */ /* 0x000fea0003800000 */
.L_x_138:
        /* <DEDUP_REMOVED lines=9> */
.L_x_141:
[----:B------:R-:W-:Y:S05]  /*5b70*/  BSYNC B1 ;  /* 0x0000000000017941 */ /* 0x000fea0003800000 */
.L_x_140:
[----:B------:R-:W-:Y:S01]  /*5b80*/  @!P4 IMAD R127, R127, R184, R187 ;  /* 0x000000b87f7fc224 */ /* 0x000fe200078e02bb */
[----:B------:R-:W-:Y:S04]  /*5b90*/  BSSY B1, `(.L_x_142) ;  /* 0x0000006000017945 */ /* 0x000fe80003800000 */
[----:B------:R0:W-:Y:S01]  /*5ba0*/  @!P4 STG.E.U8 desc[UR36][R12.64+0x29], R127 ;  /* 0x0000297f0c00c986 */ /* 0x0001e2000c101124 */
[----:B------:R-:W-:Y:S05]  /*5bb0*/  @P5 BRA `(.L_x_143) ;  /* 0x00000000000c5947 */ /* 0x000fea0003800000 */
[----:B------:R-:W5:Y:S02]  /*5bc0*/  LDG.E.U8 R186, desc[UR36][R4.64+0x30] ;  /* 0x0000302404ba7981 */ /* 0x000f64000c1e1100 */
[----:B-----5:R-:W-:-:S05]  /*5bd0*/  PRMT R0, R186, 0x8880, RZ ;  /* 0x00008880ba007816 */ /* 0x020fca00000000ff */
[----:B------:R-:W-:-:S07]  /*5be0*/  IMAD R187, R0, R185, RZ ;  /* 0x000000b900bb7224 */ /* 0x000fce00078e02ff */
.L_x_143:
[----:B------:R-:W-:Y:S05]  /*5bf0*/  BSYNC B1 ;  /* 0x0000000000017941 */ /* 0x000fea0003800000 */
.L_x_142:
        /* <DEDUP_REMOVED lines=9> */
.L_x_145:
[----:B------:R-:W-:Y:S05]  /*5c90*/  BSYNC B1 ;  /* 0x0000000000017941 */ /* 0x000fea0003800000 */
.L_x_144:
[----:B------:R-:W-:Y:S01]  /*5ca0*/  @!P4 IMAD R129, R129, R184, R187 ;  /* 0x000000b88181c224 */ /* 0x000fe200078e02bb */
[----:B------:R-:W-:Y:S04]  /*5cb0*/  BSSY B1, `(.L_x_146) ;  /* 0x0000006000017945 */ /* 0x000fe80003800000 */
[----:B------:R0:W-:Y:S01]  /*5cc0*/  @!P4 STG.E.U8 desc[UR36][R8.64+0x31], R129 ;  /* 0x000031810800c986 */ /* 0x0001e2000c101124 */
[----:B------:R-:W-:Y:S05]  /*5cd0*/  @P5 BRA `(.L_x_147) ;  /* 0x00000000000c5947 */ /* 0x000fea0003800000 */
[----:B------:R-:W5:Y:S02]  /*5ce0*/  LDG.E.U8 R186, desc[UR36][R14.64+0x30] ;  /* 0x000030240eba7981 */ /* 0x000f64000c1e1100 */
[----:B-----5:R-:W-:-:S05]  /*5cf0*/  PRMT R0, R186, 0x8880, RZ ;  /* 0x00008880ba007816 */ /* 0x020fca00000000ff */
[----:B------:R-:W-:-:S07]  /*5d00*/  IMAD R187, R0, R185, RZ ;  /* 0x000000b900bb7224 */ /* 0x000fce00078e02ff */
.L_x_147:
[----:B------:R-:W-:Y:S05]  /*5d10*/  BSYNC B1 ;  /* 0x0000000000017941 */ /* 0x000fea0003800000 */
.L_x_146:
        /* <DEDUP_REMOVED lines=9> */
.L_x_149:
[----:B------:R-:W-:Y:S05]  /*5db0*/  BSYNC B1 ;  /* 0x0000000000017941 */ /* 0x000fea0003800000 */
.L_x_148:
[----:B------:R-:W-:Y:S01]  /*5dc0*/  @!P4 IMAD R131, R131, R184, R187 ;  /* 0x000000b88383c224 */ /* 0x000fe200078e02bb */
[----:B------:R-:W-:Y:S04]  /*5dd0*/  BSSY B1, `(.L_x_150) ;  /* 0x0000006000017945 */ /* 0x000fe80003800000 */
[----:B------:R0:W-:Y:S01]  /*5de0*/  @!P4 STG.E.U8 desc[UR36][R12.64+0x31], R131 ;  /* 0x000031830c00c986 */ /* 0x0001e2000c101124 */
[----:B------:R-:W-:Y:S05]  /*5df0*/  @P5 BRA `(.L_x_151) ;  /* 0x00000000000c5947 */ /* 0x000fea0003800000 */
[----:B------:R-:W5:Y:S02]  /*5e00*/  LDG.E.U8 R186, desc[UR36][R4.64+0x38] ;  /* 0x0000382404ba7981 */ /* 0x000f64000c1e1100 */
[----:B-----5:R-:W-:-:S05]  /*5e10*/  PRMT R0, R186, 0x8880, RZ ;  /* 0x00008880ba007816 */ /* 0x020fca00000000ff */
[----:B------:R-:W-:-:S07]  /*5e20*/  IMAD R187, R0, R185, RZ ;  /* 0x000000b900bb7224 */ /* 0x000fce00078e02ff */
.L_x_151:
[----:B------:R-:W-:Y:S05]  /*5e30*/  BSYNC B1 ;  /* 0x0000000000017941 */ /* 0x000fea0003800000 */
.L_x_150:
        /* <DEDUP_REMOVED lines=9> */
.L_x_153:
[----:B------:R-:W-:Y:S05]  /*5ed0*/  BSYNC B1 ;  /* 0x0000000000017941 */ /* 0x000fea0003800000 */
.L_x_152:
[----:B------:R-:W-:Y:S01]  /*5ee0*/  @!P4 IMAD R133, R133, R184, R187 ;  /* 0x000000b88585c224 */ /* 0x000fe200078e02bb */
[----:B------:R-:W-:Y:S04]  /*5ef0*/  BSSY B1, `(.L_x_154) ;  /* 0x0000006000017945 */ /* 0x000fe80003800000 */
[----:B------:R0:W-:Y:S01]  /*5f00*/  @!P4 STG.E.U8 desc[UR36][R8.64+0x39], R133 ;  /* 0x000039850800c986 */ /* 0x0001e2000c101124 */
[----:B------:R-:W-:Y:S05]  /*5f10*/  @P5 BRA `(.L_x_155) ;  /* 0x00000000000c5947 */ /* 0x000fea0003800000 */
[----:B------:R-:W5:Y:S02]  /*5f20*/  LDG.E.U8 R186, desc[UR36][R14.64+0x38] ;  /* 0x000038240eba7981 */ /* 0x000f64000c1e1100 */
[----:B-----5:R-:W-:-:S05]  /*5f30*/  PRMT R0, R186, 0x8880, RZ ;  /* 0x00008880ba007816 */ /* 0x020fca00000000ff */
[----:B------:R-:W-:-:S07]  /*5f40*/  IMAD R187, R0, R185, RZ ;  /* 0x000000b900bb7224 */ /* 0x000fce00078e02ff */
.L_x_155:
[----:B------:R-:W-:Y:S05]  /*5f50*/  BSYNC B1 ;  /* 0x0000000000017941 */ /* 0x000fea0003800000 */
.L_x_154:
        /* <DEDUP_REMOVED lines=9> */
.L_x_157:
[----:B------:R-:W-:Y:S05]  /*5ff0*/  BSYNC B1 ;  /* 0x0000000000017941 */ /* 0x000fea0003800000 */
.L_x_156:
[----:B------:R-:W-:Y:S01]  /*6000*/  @!P4 IMAD R135, R135, R184, R187 ;  /* 0x000000b88787c224 */ /* 0x000fe200078e02bb */
[----:B------:R-:W-:Y:S04]  /*6010*/  BSSY B1, `(.L_x_158) ;  /* 0x0000006000017945 */ /* 0x000fe80003800000 */
[----:B------:R0:W-:Y:S01]  /*6020*/  @!P4 STG.E.U8 desc[UR36][R12.64+0x39], R135 ;  /* 0x000039870c00c986 */ /* 0x0001e2000c101124 */
[----:B------:R-:W-:Y:S05]  /*6030*/  @P5 BRA `(.L_x_159) ;  /* 0x00000000000c5947 */ /* 0x000fea0003800000 */
[----:B------:R-:W5:Y:S02]  /*6040*/  LDG.E.U8 R186, desc[UR36][R190.64+0x40] ;  /* 0x00004024beba7981 */ /* 0x000f64000c1e1100 */
[----:B-----5:R-:W-:-:S05]  /*6050*/  PRMT R0, R186, 0x8880, RZ ;  /* 0x00008880ba007816 */ /* 0x020fca00000000ff */
[----:B------:R-:W-:-:S07]  /*6060*/  IMAD R187, R0, R185, RZ ;  /* 0x000000b900bb7224 */ /* 0x000fce00078e02ff */
.L_x_159:
[----:B------:R-:W-:Y:S05]  /*6070*/  BSYNC B1 ;  /* 0x0000000000017941 */ /* 0x000fea0003800000 */
.L_x_158:
        /* <DEDUP_REMOVED lines=9> */
.L_x_161:
[----:B------:R-:W-:Y:S05]  /*6110*/  BSYNC B1 ;  /* 0x0000000000017941 */ /* 0x000fea0003800000 */
.L_x_160:
[----:B------:R-:W-:Y:S01]  /*6120*/  @!P4 IMAD R105, R105, R184, R187 ;  /* 0x000000b86969c224 */ /* 0x000fe200078e02bb */
[----:B------:R-:W-:Y:S04]  /*6130*/  BSSY B1, `(.L_x_162) ;  /* 0x0000006000017945 */ /* 0x000fe80003800000 */
[----:B------:R0:W-:Y:S01]  /*6140*/  @!P4 STG.E.U8 desc[UR36][R6.64+0x41], R105 ;  /* 0x000041690600c986 */ /* 0x0001e2000c101124 */
[----:B------:R-:W-:Y:S05]  /*6150*/  @P5 BRA `(.L_x_163) ;  /* 0x00000000000c5947 */ /* 0x000fea0003800000 */
[----:B------:R-:W5:Y:S02]  /*6160*/  LDG.E.U8 R186, desc[UR36][R168.64+0x40] ;  /* 0x00004024a8ba7981 */ /* 0x000f64000c1e1100 */
[----:B-----5:R-:W-:-:S05]  /*6170*/  PRMT R0, R186, 0x8880, RZ ;  /* 0x00008880ba007816 */ /* 0x020fca00000000ff */
[----:B------:R-:W-:-:S07]  /*6180*/  IMAD R187, R0, R185, RZ ;  /* 0x000000b900bb7224 */ /* 0x000fce00078e02ff */
.L_x_163:
[----:B------:R-:W-:Y:S05]  /*6190*/  BSYNC B1 ;  /* 0x0000000000017941 */ /* 0x000fea0003800000 */
.L_x_162:
        /* <DEDUP_REMOVED lines=9> */
.L_x_165:
[----:B------:R-:W-:Y:S05]  /*6230*/  BSYNC B1 ;  /* 0x0000000000017941 */ /* 0x000fea0003800000 */
.L_x_164:
[----:B------:R-:W-:Y:S01]  /*6240*/  @!P4 IMAD R107, R107, R184, R187 ;  /* 0x000000b86b6bc224 */ /* 0x000fe200078e02bb */
[----:B------:R-:W-:Y:S04]  /*6250*/  BSSY B1, `(.L_x_166) ;  /* 0x0000006000017945 */ /* 0x000fe80003800000 */
[----:B------:R0:W-:Y:S01]  /*6260*/  @!P4 STG.E.U8 desc[UR36][R10.64+0x41], R107 ;  /* 0x0000416b0a00c986 */ /* 0x0001e2000c101124 */
[----:B------:R-:W-:Y:S05]  /*6270*/  @P5 BRA `(.L_x_167) ;  /* 0x00000000000c5947 */ /* 0x000fea0003800000 */
[----:B------:R-:W5:Y:S02]  /*6280*/  LDG.E.U8 R186, desc[UR36][R190.64+0x48] ;  /* 0x00004824beba7981 */ /* 0x000f64000c1e1100 */
[----:B-----5:R-:W-:-:S05]  /*6290*/  PRMT R0, R186, 0x8880, RZ ;  /* 0x00008880ba007816 */ /* 0x020fca00000000ff */
[----:B------:R-:W-:-:S07]  /*62a0*/  IMAD R187, R0, R185, RZ ;  /* 0x000000b900bb7224 */ /* 0x000fce00078e02ff */
.L_x_167:
[----:B------:R-:W-:Y:S05]  /*62b0*/  BSYNC B1 ;  /* 0x0000000000017941 */ /* 0x000fea0003800000 */
.L_x_166:
        /* <DEDUP_REMOVED lines=9> */
.L_x_169:
[----:B------:R-:W-:Y:S05]  /*6350*/  BSYNC B1 ;  /* 0x0000000000017941 */ /* 0x000fea0003800000 */
.L_x_168:
[----:B------:R-:W-:Y:S01]  /*6360*/  @!P4 IMAD R109, R109, R184, R187 ;  /* 0x000000b86d6dc224 */ /* 0x000fe200078e02bb */
[----:B------:R-:W-:Y:S04]  /*6370*/  BSSY B1, `(.L_x_170) ;  /* 0x0000006000017945 */ /* 0x000fe80003800000 */
[----:B------:R0:W-:Y:S01]  /*6380*/  @!P4 STG.E.U8 desc[UR36][R6.64+0x49], R109 ;  /* 0x0000496d0600c986 */ /* 0x0001e2000c101124 */
[----:B------:R-:W-:Y:S05]  /*6390*/  @P5 BRA `(.L_x_171) ;  /* 0x00000000000c5947 */ /* 0x000fea0003800000 */
[----:B------:R-:W5:Y:S02]  /*63a0*/  LDG.E.U8 R186, desc[UR36][R168.64+0x48] ;  /* 0x00004824a8ba7981 */ /* 0x000f64000c1e1100 */
[----:B-----5:R-:W-:-:S05]  /*63b0*/  PRMT R0, R186, 0x8880, RZ ;  /* 0x00008880ba007816 */ /* 0x020fca00000000ff */
[----:B------:R-:W-:-:S07]  /*63c0*/  IMAD R187, R0, R185, RZ ;  /* 0x000000b900bb7224 */ /* 0x000fce00078e02ff */
.L_x_171:
[----:B------:R-:W-:Y:S05]  /*63d0*/  BSYNC B1 ;  /* 0x0000000000017941 */ /* 0x000fea0003800000 */
.L_x_170:
        /* <DEDUP_REMOVED lines=9> */
.L_x_173:
[----:B------:R-:W-:Y:S05]  /*6470*/  BSYNC B1 ;  /* 0x0000000000017941 */ /* 0x000fea0003800000 */
.L_x_172:
[----:B------:R-:W-:Y:S01]  /*6480*/  @!P4 IMAD R111, R111, R184, R187 ;  /* 0x000000b86f6fc224 */ /* 0x000fe200078e02bb */
[----:B------:R-:W-:Y:S04]  /*6490*/  BSSY B1, `(.L_x_174) ;  /* 0x0000006000017945 */ /* 0x000fe80003800000 */
[----:B------:R0:W-:Y:S01]  /*64a0*/  @!P4 STG.E.U8 desc[UR36][R10.64+0x49], R111 ;  /* 0x0000496f0a00c986 */ /* 0x0001e2000c101124 */
[----:B------:R-:W-:Y:S05]  /*64b0*/  @P5 BRA `(.L_x_175) ;  /* 0x00000000000c5947 */ /* 0x000fea0003800000 */
[----:B------:R-:W5:Y:S02]  /*64c0*/  LDG.E.U8 R186, desc[UR36][R190.64+0x50] ;  /* 0x00005024beba7981 */ /* 0x000f64000c1e1100 */
[----:B-----5:R-:W-:-:S05]  /*64d0*/  PRMT R0, R186, 0x8880, RZ ;  /* 0x00008880ba007816 */ /* 0x020fca00000000ff */
[----:B------:R-:W-:-:S07]  /*64e0*/  IMAD R187, R0, R185, RZ ;  /* 0x000000b900bb7224 */ /* 0x000fce00078e02ff */
.L_x_175:
[----:B------:R-:W-:Y:S05]  /*64f0*/  BSYNC B1 ;  /* 0x0000000000017941 */ /* 0x000fea0003800000 */
.L_x_174:
        /* <DEDUP_REMOVED lines=9> */
.L_x_177:
[----:B------:R-:W-:Y:S05]  /*6590*/  BSYNC B1 ;  /* 0x0000000000017941 */ /* 0x000fea0003800000 */
.L_x_176:
[----:B------:R-:W-:Y:S01]  /*65a0*/  @!P4 IMAD R113, R113, R184, R187 ;  /* 0x000000b87171c224 */ /* 0x000fe200078e02bb */
[----:B------:R-:W-:Y:S04]  /*65b0*/  BSSY B1, `(.L_x_178) ;  /* 0x0000006000017945 */ /* 0x000fe80003800000 */
[----:B------:R0:W-:Y:S01]  /*65c0*/  @!P4 STG.E.U8 desc[UR36][R6.64+0x51], R113 ;  /* 0x000051710600c986 */ /* 0x0001e2000c101124 */
[----:B------:R-:W-:Y:S05]  /*65d0*/  @P5 BRA `(.L_x_179) ;  /* 0x00000000000c5947 */ /* 0x000fea0003800000 */
[----:B------:R-:W5:Y:S02]  /*65e0*/  LDG.E.U8 R186, desc[UR36][R168.64+0x50] ;  /* 0x00005024a8ba7981 */ /* 0x000f64000c1e1100 */
[----:B-----5:R-:W-:-:S05]  /*65f0*/  PRMT R0, R186, 0x8880, RZ ;  /* 0x00008880ba007816 */ /* 0x020fca00000000ff */
[----:B------:R-:W-:-:S07]  /*6600*/  IMAD R187, R0, R185, RZ ;  /* 0x000000b900bb7224 */ /* 0x000fce00078e02ff */
.L_x_179:
[----:B------:R-:W-:Y:S05]  /*6610*/  BSYNC B1 ;  /* 0x0000000000017941 */ /* 0x000fea0003800000 */
.L_x_178:
        /* <DEDUP_REMOVED lines=9> */
.L_x_181:
[----:B------:R-:W-:Y:S05]  /*66b0*/  BSYNC B1 ;  /* 0x0000000000017941 */ /* 0x000fea0003800000 */
.L_x_180:
[----:B------:R-:W-:Y:S01]  /*66c0*/  @!P4 IMAD R115, R115, R184, R187 ;  /* 0x000000b87373c224 */ /* 0x000fe200078e02bb */
[----:B------:R-:W-:Y:S04]  /*66d0*/  BSSY B1, `(.L_x_182) ;  /* 0x0000006000017945 */ /* 0x000fe80003800000 */
[----:B------:R0:W-:Y:S01]  /*66e0*/  @!P4 STG.E.U8 desc[UR36][R10.64+0x51], R115 ;  /* 0x000051730a00c986 */ /* 0x0001e2000c101124 */
[----:B------:R-:W-:Y:S05]  /*66f0*/  @P5 BRA `(.L_x_183) ;  /* 0x00000000000c5947 */ /* 0x000fea0003800000 */
[----:B------:R-:W5:Y:S02]  /*6700*/  LDG.E.U8 R186, desc[UR36][R190.64+0x58] ;  /* 0x00005824beba7981 */ /* 0x000f64000c1e1100 */
[----:B-----5:R-:W-:-:S05]  /*6710*/  PRMT R0, R186, 0x8880, RZ ;  /* 0x00008880ba007816 */ /* 0x020fca00000000ff */
[----:B------:R-:W-:-:S07]  /*6720*/  IMAD R187, R0, R185, RZ ;  /* 0x000000b900bb7224 */ /* 0x000fce00078e02ff */
.L_x_183:
[----:B------:R-:W-:Y:S05]  /*6730*/  BSYNC B1 ;  /* 0x0000000000017941 */ /* 0x000fea0003800000 */
.L_x_182:
        /* <DEDUP_REMOVED lines=9> */
.L_x_185:
[----:B------:R-:W-:Y:S05]  /*67d0*/  BSYNC B1 ;  /* 0x0000000000017941 */ /* 0x000fea0003800000 */
.L_x_184:
[----:B------:R-:W-:Y:S01]  /*67e0*/  @!P4 IMAD R117, R117, R184, R187 ;  /* 0x000000b87575c224 */ /* 0x000fe200078e02bb */
[----:B------:R-:W-:Y:S04]  /*67f0*/  BSSY B1, `(.L_x_186) ;  /* 0x0000006000017945 */ /* 0x000fe80003800000 */
[----:B------:R0:W-:Y:S01]  /*6800*/  @!P4 STG.E.U8 desc[UR36][R6.64+0x59], R117 ;  /* 0x000059750600c986 */ /* 0x0001e2000c101124 */
[----:B------:R-:W-:Y:S05]  /*6810*/  @P5 BRA `(.L_x_187) ;  /* 0x00000000000c5947 */ /* 0x000fea0003800000 */
[----:B------:R-:W5:Y:S02]  /*6820*/  LDG.E.U8 R186, desc[UR36][R168.64+0x58] ;  /* 0x00005824a8ba7981 */ /* 0x000f64000c1e1100 */
[----:B-----5:R-:W-:-:S05]  /*6830*/  PRMT R0, R186, 0x8880, RZ ;  /* 0x00008880ba007816 */ /* 0x020fca00000000ff */
[----:B------:R-:W-:-:S07]  /*6840*/  IMAD R187, R0, R185, RZ ;  /* 0x000000b900bb7224 */ /* 0x000fce00078e02ff */
.L_x_187:
[----:B------:R-:W-:Y:S05]  /*6850*/  BSYNC B1 ;  /* 0x0000000000017941 */ /* 0x000fea0003800000 */
.L_x_186:
        /* <DEDUP_REMOVED lines=9> */
.L_x_189:
[----:B------:R-:W-:Y:S05]  /*68f0*/  BSYNC B1 ;  /* 0x0000000000017941 */ /* 0x000fea0003800000 */
.L_x_188:
[----:B------:R-:W-:Y:S01]  /*6900*/  @!P4 IMAD R119, R119, R184, R187 ;  /* 0x000000b87777c224 */ /* 0x000fe200078e02bb */
[----:B------:R-:W-:Y:S04]  /*6910*/  BSSY B1, `(.L_x_190) ;  /* 0x0000006000017945 */ /* 0x000fe80003800000 */
[----:B------:R0:W-:Y:S01]  /*6920*/  @!P4 STG.E.U8 desc[UR36][R10.64+0x59], R119 ;  /* 0x000059770a00c986 */ /* 0x0001e2000c101124 */
[----:B------:R-:W-:Y:S05]  /*6930*/  @P5 BRA `(.L_x_191) ;  /* 0x00000000000c5947 */ /* 0x000fea0003800000 */
[----:B------:R-:W5:Y:S02]  /*6940*/  LDG.E.U8 R186, desc[UR36][R4.64+0x40] ;  /* 0x0000402404ba7981 */ /* 0x000f64000c1e1100 */
[----:B-----5:R-:W-:-:S05]  /*6950*/  PRMT R0, R186, 0x8880, RZ ;  /* 0x00008880ba007816 */ /* 0x020fca00000000ff */
[----:B------:R-:W-:-:S07]  /*6960*/  IMAD R187, R0, R185, RZ ;  /* 0x000000b900bb7224 */ /* 0x000fce00078e02ff */
.L_x_191:
[----:B------:R-:W-:Y:S05]  /*6970*/  BSYNC B1 ;  /* 0x0000000000017941 */ /* 0x000fea0003800000 */
.L_x_190:
        /* <DEDUP_REMOVED lines=9> */
.L_x_193:
[----:B------:R-:W-:Y:S05]  /*6a10*/  BSYNC B1 ;  /* 0x0000000000017941 */ /* 0x000fea0003800000 */
.L_x_192:
[----:B------:R-:W-:Y:S01]  /*6a20*/  @!P4 IMAD R89, R89, R184, R187 ;  /* 0x000000b85959c224 */ /* 0x000fe200078e02bb */
[----:B------:R-:W-:Y:S04]  /*6a30*/  BSSY B1, `(.L_x_194) ;  /* 0x0000006000017945 */ /* 0x000fe80003800000 */
[----:B------:R0:W-:Y:S01]  /*6a40*/  @!P4 STG.E.U8 desc[UR36][R8.64+0x41], R89 ;  /* 0x000041590800c986 */ /* 0x0001e2000c101124 */
[----:B------:R-:W-:Y:S05]  /*6a50*/  @P5 BRA `(.L_x_195) ;  /* 0x00000000000c5947 */ /* 0x000fea0003800000 */
[----:B------:R-:W5:Y:S02]  /*6a60*/  LDG.E.U8 R186, desc[UR36][R14.64+0x40] ;  /* 0x000040240eba7981 */ /* 0x000f64000c1e1100 */
[----:B-----5:R-:W-:-:S05]  /*6a70*/  PRMT R0, R186, 0x8880, RZ ;  /* 0x00008880ba007816 */ /* 0x020fca00000000ff */
[----:B------:R-:W-:-:S07]  /*6a80*/  IMAD R187, R0, R185, RZ ;  /* 0x000000b900bb7224 */ /* 0x000fce00078e02ff */
.L_x_195:
[----:B------:R-:W-:Y:S05]  /*6a90*/  BSYNC B1 ;  /* 0x0000000000017941 */ /* 0x000fea0003800000 */
.L_x_194:
        /* <DEDUP_REMOVED lines=9> */
.L_x_197:
[----:B------:R-:W-:Y:S05]  /*6b30*/  BSYNC B1 ;  /* 0x0000000000017941 */ /* 0x000fea0003800000 */
.L_x_196:
[----:B------:R-:W-:Y:S01]  /*6b40*/  @!P4 IMAD R91, R91, R184, R187 ;  /* 0x000000b85b5bc224 */ /* 0x000fe200078e02bb */
[----:B------:R-:W-:Y:S04]  /*6b50*/  BSSY B1, `(.L_x_198) ;  /* 0x0000006000017945 */ /* 0x000fe80003800000 */
[----:B------:R0:W-:Y:S01]  /*6b60*/  @!P4 STG.E.U8 desc[UR36][R12.64+0x41], R91 ;  /* 0x0000415b0c00c986 */ /* 0x0001e2000c101124 */
[----:B------:R-:W-:Y:S05]  /*6b70*/  @P5 BRA `(.L_x_199) ;  /* 0x00000000000c5947 */ /* 0x000fea0003800000 */
[----:B------:R-:W5:Y:S02]  /*6b80*/  LDG.E.U8 R186, desc[UR36][R4.64+0x48] ;  /* 0x0000482404ba7981 */ /* 0x000f64000c1e1100 */
[----:B-----5:R-:W-:-:S05]  /*6b90*/  PRMT R0, R186, 0x8880, RZ ;  /* 0x00008880ba007816 */ /* 0x020fca00000000ff */
[----:B------:R-:W-:-:S07]  /*6ba0*/  IMAD R187, R0, R185, RZ ;  /* 0x000000b900bb7224 */ /* 0x000fce00078e02ff */
.L_x_199:
[----:B------:R-:W-:Y:S05]  /*6bb0*/  BSYNC B1 ;  /* 0x0000000000017941 */ /* 0x000fea0003800000 */
.L_x_198:
        /* <DEDUP_REMOVED lines=9> */
.L_x_201:
[----:B------:R-:W-:Y:S05]  /*6c50*/  BSYNC B1 ;  /* 0x0000000000017941 */ /* 0x000fea0003800000 */
.L_x_200:
[----:B------:R-:W-:Y:S01]  /*6c60*/  @!P4 IMAD R93, R93, R184, R187 ;  /* 0x000000b85d5dc224 */ /* 0x000fe200078e02bb */
[----:B------:R-:W-:Y:S04]  /*6c70*/  BSSY B1, `(.L_x_202) ;  /* 0x0000006000017945 */ /* 0x000fe80003800000 */
[----:B------:R0:W-:Y:S01]  /*6c80*/  @!P4 STG.E.U8 desc[UR36][R8.64+0x49], R93 ;  /* 0x0000495d0800c986 */ /* 0x0001e2000c101124 */
[----:B------:R-:W-:Y:S05]  /*6c90*/  @P5 BRA `(.L_x_203) ;  /* 0x00000000000c5947 */ /* 0x000fea0003800000 */
[----:B------:R-:W5:Y:S02]  /*6ca0*/  LDG.E.U8 R186, desc[UR36][R14.64+0x48] ;  /* 0x000048240eba7981 */ /* 0x000f64000c1e1100 */
[----:B-----5:R-:W-:-:S05]  /*6cb0*/  PRMT R0, R186, 0x8880, RZ ;  /* 0x00008880ba007816 */ /* 0x020fca00000000ff */
[----:B------:R-:W-:-:S07]  /*6cc0*/  IMAD R187, R0, R185, RZ ;  /* 0x000000b900bb7224 */ /* 0x000fce00078e02ff */
.L_x_203:
[----:B------:R-:W-:Y:S05]  /*6cd0*/  BSYNC B1 ;  /* 0x0000000000017941 */ /* 0x000fea0003800000 */
.L_x_202:
        /* <DEDUP_REMOVED lines=9> */
.L_x_205:
[----:B------:R-:W-:Y:S05]  /*6d70*/  BSYNC B1 ;  /* 0x0000000000017941 */ /* 0x000fea0003800000 */
.L_x_204:
[----:B------:R-:W-:Y:S01]  /*6d80*/  @!P4 IMAD R95, R95, R184, R187 ;  /* 0x000000b85f5fc224 */ /* 0x000fe200078e02bb */
[----:B------:R-:W-:Y:S04]  /*6d90*/  BSSY B1, `(.L_x_206) ;  /* 0x0000006000017945 */ /* 0x000fe80003800000 */
[----:B------:R0:W-:Y:S01]  /*6da0*/  @!P4 STG.E.U8 desc[UR36][R12.64+0x49], R95 ;  /* 0x0000495f0c00c986 */ /* 0x0001e2000c101124 */
[----:B------:R-:W-:Y:S05]  /*6db0*/  @P5 BRA `(.L_x_207) ;  /* 0x00000000000c5947 */ /* 0x000fea0003800000 */
[----:B------:R-:W5:Y:S02]  /*6dc0*/  LDG.E.U8 R186, desc[UR36][R4.64+0x50] ;  /* 0x0000502404ba7981 */ /* 0x000f64000c1e1100 */
[----:B-----5:R-:W-:-:S05]  /*6dd0*/  PRMT R0, R186, 0x8880, RZ ;  /* 0x00008880ba007816 */ /* 0x020fca00000000ff */
[----:B------:R-:W-:-:S07]  /*6de0*/  IMAD R187, R0, R185, RZ ;  /* 0x000000b900bb7224 */ /* 0x000fce00078e02ff */
.L_x_207:
[----:B------:R-:W-:Y:S05]  /*6df0*/  BSYNC B1 ;  /* 0x0000000000017941 */ /* 0x000fea0003800000 */
.L_x_206:
        /* <DEDUP_REMOVED lines=9> */
.L_x_209:
[----:B------:R-:W-:Y:S05]  /*6e90*/  BSYNC B1 ;  /* 0x0000000000017941 */ /* 0x000fea0003800000 */
.L_x_208:
[----:B------:R-:W-:Y:S01]  /*6ea0*/  @!P4 IMAD R97, R97, R184, R187 ;  /* 0x000000b86161c224 */ /* 0x000fe200078e02bb */
[----:B------:R-:W-:Y:S04]  /*6eb0*/  BSSY B1, `(.L_x_210) ;  /* 0x0000006000017945 */ /* 0x000fe80003800000 */
[----:B------:R0:W-:Y:S01]  /*6ec0*/  @!P4 STG.E.U8 desc[UR36][R8.64+0x51], R97 ;  /* 0x000051610800c986 */ /* 0x0001e2000c101124 */
[----:B------:R-:W-:Y:S05]  /*6ed0*/  @P5 BRA `(.L_x_211) ;  /* 0x00000000000c5947 */ /* 0x000fea0003800000 */
[----:B------:R-:W5:Y:S02]  /*6ee0*/  LDG.E.U8 R186, desc[UR36][R14.64+0x50] ;  /* 0x000050240eba7981 */ /* 0x000f64000c1e1100 */
[----:B-----5:R-:W-:-:S05]  /*6ef0*/  PRMT R0, R186, 0x8880, RZ ;  /* 0x00008880ba007816 */ /* 0x020fca00000000ff */
[----:B------:R-:W-:-:S07]  /*6f00*/  IMAD R187, R0, R185, RZ ;  /* 0x000000b900bb7224 */ /* 0x000fce00078e02ff */
.L_x_211:
[----:B------:R-:W-:Y:S05]  /*6f10*/  BSYNC B1 ;  /* 0x0000000000017941 */ /* 0x000fea0003800000 */
.L_x_210:
        /* <DEDUP_REMOVED lines=9> */
.L_x_213:
[----:B------:R-:W-:Y:S05]  /*6fb0*/  BSYNC B1 ;  /* 0x0000000000017941 */ /* 0x000fea0003800000 */
.L_x_212:
[----:B------:R-:W-:Y:S01]  /*6fc0*/  @!P4 IMAD R99, R99, R184, R187 ;  /* 0x000000b86363c224 */ /* 0x000fe200078e02bb */
[----:B------:R-:W-:Y:S04]  /*6fd0*/  BSSY B1, `(.L_x_214) ;  /* 0x0000006000017945 */ /* 0x000fe80003800000 */
[----:B------:R0:W-:Y:S01]  /*6fe0*/  @!P4 STG.E.U8 desc[UR36][R12.64+0x51], R99 ;  /* 0x000051630c00c986 */ /* 0x0001e2000c101124 */
[----:B------:R-:W-:Y:S05]  /*6ff0*/  @P5 BRA `(.L_x_215) ;  /* 0x00000000000c5947 */ /* 0x000fea0003800000 */
[----:B------:R-:W5:Y:S02]  /*7000*/  LDG.E.U8 R186, desc[UR36][R4.64+0x58] ;  /* 0x0000582404ba7981 */ /* 0x000f64000c1e1100 */
[----:B-----5:R-:W-:-:S05]  /*7010*/  PRMT R0, R186, 0x8880, RZ ;  /* 0x00008880ba007816 */ /* 0x020fca00000000ff */
[----:B------:R-:W-:-:S07]  /*7020*/  IMAD R187, R0, R185, RZ ;  /* 0x000000b900bb7224 */ /* 0x000fce00078e02ff */
.L_x_215:
[----:B------:R-:W-:Y:S05]  /*7030*/  BSYNC B1 ;  /* 0x0000000000017941 */ /* 0x000fea0003800000 */
.L_x_214:
        /* <DEDUP_REMOVED lines=9> */
.L_x_217:
[----:B------:R-:W-:Y:S05]  /*70d0*/  BSYNC B1 ;  /* 0x0000000000017941 */ /* 0x000fea0003800000 */
.L_x_216:
[----:B------:R-:W-:Y:S01]  /*70e0*/  @!P4 IMAD R101, R101, R184, R187 ;  /* 0x000000b86565c224 */ /* 0x000fe200078e02bb */
[----:B------:R-:W-:Y:S04]  /*70f0*/  BSSY B1, `(.L_x_218) ;  /* 0x0000006000017945 */ /* 0x000fe80003800000 */
[----:B------:R0:W-:Y:S01]  /*7100*/  @!P4 STG.E.U8 desc[UR36][R8.64+0x59], R101 ;  /* 0x000059650800c986 */ /* 0x0001e2000c101124 */
[----:B------:R-:W-:Y:S05]  /*7110*/  @P5 BRA `(.L_x_219) ;  /* 0x00000000000c5947 */ /* 0x000fea0003800000 */
[----:B------:R-:W5:Y:S02]  /*7120*/  LDG.E.U8 R186, desc[UR36][R14.64+0x58] ;  /* 0x000058240eba7981 */ /* 0x000f64000c1e1100 */
[----:B-----5:R-:W-:-:S05]  /*7130*/  PRMT R0, R186, 0x8880, RZ ;  /* 0x00008880ba007816 */ /* 0x020fca00000000ff */
[----:B------:R-:W-:-:S07]  /*7140*/  IMAD R187, R0, R185, RZ ;  /* 0x000000b900bb7224 */ /* 0x000fce00078e02ff */
.L_x_219:
[----:B------:R-:W-:Y:S05]  /*7150*/  BSYNC B1 ;  /* 0x0000000000017941 */ /* 0x000fea0003800000 */
.L_x_218:
        /* <DEDUP_REMOVED lines=9> */
.L_x_221:
[----:B------:R-:W-:Y:S05]  /*71f0*/  BSYNC B1 ;  /* 0x0000000000017941 */ /* 0x000fea0003800000 */
.L_x_220:
[----:B------:R-:W-:Y:S01]  /*7200*/  @!P4 IMAD R103, R103, R184, R187 ;  /* 0x000000b86767c224 */ /* 0x000fe200078e02bb */
[----:B------:R-:W-:Y:S04]  /*7210*/  BSSY B1, `(.L_x_222) ;  /* 0x0000006000017945 */ /* 0x000fe80003800000 */
[----:B------:R0:W-:Y:S01]  /*7220*/  @!P4 STG.E.U8 desc[UR36][R12.64+0x59], R103 ;  /* 0x000059670c00c986 */ /* 0x0001e2000c101124 */
[----:B------:R-:W-:Y:S05]  /*7230*/  @P5 BRA `(.L_x_223) ;  /* 0x00000000000c5947 */ /* 0x000fea0003800000 */
[----:B------:R-:W5:Y:S02]  /*7240*/  LDG.E.U8 R186, desc[UR36][R190.64+0x60] ;  /* 0x00006024beba7981 */ /* 0x000f64000c1e1100 */
[----:B-----5:R-:W-:-:S05]  /*7250*/  PRMT R0, R186, 0x8880, RZ ;  /* 0x00008880ba007816 */ /* 0x020fca00000000ff */
[----:B------:R-:W-:-:S07]  /*7260*/  IMAD R187, R0, R185, RZ ;  /* 0x000000b900bb7224 */ /* 0x000fce00078e02ff */
.L_x_223:
[----:B------:R-:W-:Y:S05]  /*7270*/  BSYNC B1 ;  /* 0x0000000000017941 */ /* 0x000fea0003800000 */
.L_x_222:
        /* <DEDUP_REMOVED lines=9> */
.L_x_225:
[----:B------:R-:W-:Y:S05]  /*7310*/  BSYNC B1 ;  /* 0x0000000000017941 */ /* 0x000fea0003800000 */
.L_x_224:
[----:B------:R-:W-:Y:S01]  /*7320*/  @!P4 IMAD R73, R73, R184, R187 ;  /* 0x000000b84949c224 */ /* 0x000fe200078e02bb */
[----:B------:R-:W-:Y:S04]  /*7330*/  BSSY B1, `(.L_x_226) ;  /* 0x0000006000017945 */ /* 0x000fe80003800000 */
[----:B------:R0:W-:Y:S01]  /*7340*/  @!P4 STG.E.U8 desc[UR36][R6.64+0x61], R73 ;  /* 0x000061490600c986 */ /* 0x0001e2000c101124 */
[----:B------:R-:W-:Y:S05]  /*7350*/  @P5 BRA `(.L_x_227) ;  /* 0x00000000000c5947 */ /* 0x000fea0003800000 */
[----:B------:R-:W5:Y:S02]  /*7360*/  LDG.E.U8 R186, desc[UR36][R168.64+0x60] ;  /* 0x00006024a8ba7981 */ /* 0x000f64000c1e1100 */
[----:B-----5:R-:W-:-:S05]  /*7370*/  PRMT R0, R186, 0x8880, RZ ;  /* 0x00008880ba007816 */ /* 0x020fca00000000ff */
[----:B------:R-:W-:-:S07]  /*7380*/  IMAD R187, R0, R185, RZ ;  /* 0x000000b900bb7224 */ /* 0x000fce00078e02ff */
.L_x_227:
[----:B------:R-:W-:Y:S05]  /*7390*/  BSYNC B1 ;  /* 0x0000000000017941 */ /* 0x000fea0003800000 */
.L_x_226:
        /* <DEDUP_REMOVED lines=9> */
.L_x_229:
[----:B------:R-:W-:Y:S05]  /*7430*/  BSYNC B1 ;  /* 0x0000000000017941 */ /* 0x000fea0003800000 */
.L_x_228:
[----:B------:R-:W-:Y:S01]  /*7440*/  @!P4 IMAD R75, R75, R184, R187 ;  /* 0x000000b84b4bc224 */ /* 0x000fe200078e02bb */
[----:B------:R-:W-:Y:S04]  /*7450*/  BSSY B1, `(.L_x_230) ;  /* 0x0000006000017945 */ /* 0x000fe80003800000 */
[----:B------:R0:W-:Y:S01]  /*7460*/  @!P4 STG.E.U8 desc[UR36][R10.64+0x61], R75 ;  /* 0x0000614b0a00c986 */ /* 0x0001e2000c101124 */
[----:B------:R-:W-:Y:S05]  /*7470*/  @P5 BRA `(.L_x_231) ;  /* 0x00000000000c5947 */ /* 0x000fea0003800000 */
[----:B------:R-:W5:Y:S02]  /*7480*/  LDG.E.U8 R186, desc[UR36][R190.64+0x68] ;  /* 0x00006824beba7981 */ /* 0x000f64000c1e1100 */
[----:B-----5:R-:W-:-:S05]  /*7490*/  PRMT R0, R186, 0x8880, RZ ;  /* 0x00008880ba007816 */ /* 0x020fca00000000ff */
[----:B------:R-:W-:-:S07]  /*74a0*/  IMAD R187, R0, R185, RZ ;  /* 0x000000b900bb7224 */ /* 0x000fce00078e02ff */
.L_x_231:
[----:B------:R-:W-:Y:S05]  /*74b0*/  BSYNC B1 ;  /* 0x0000000000017941 */ /* 0x000fea0003800000 */
.L_x_230:
        /* <DEDUP_REMOVED lines=9> */
.L_x_233:
[----:B------:R-:W-:Y:S05]  /*7550*/  BSYNC B1 ;  /* 0x0000000000017941 */ /* 0x000fea0003800000 */
.L_x_232:
[----:B------:R-:W-:Y:S01]  /*7560*/  @!P4 IMAD R77, R77, R184, R187 ;  /* 0x000000b84d4dc224 */ /* 0x000fe200078e02bb */
[----:B------:R-:W-:Y:S04]  /*7570*/  BSSY B1, `(.L_x_234) ;  /* 0x0000006000017945 */ /* 0x000fe80003800000 */
[----:B------:R0:W-:Y:S01]  /*7580*/  @!P4 STG.E.U8 desc[UR36][R6.64+0x69], R77 ;  /* 0x0000694d0600c986 */ /* 0x0001e2000c101124 */
[----:B------:R-:W-:Y:S05]  /*7590*/  @P5 BRA `(.L_x_235) ;  /* 0x00000000000c5947 */ /* 0x000fea0003800000 */
[----:B------:R-:W5:Y:S02]  /*75a0*/  LDG.E.U8 R186, desc[UR36][R168.64+0x68] ;  /* 0x00006824a8ba7981 */ /* 0x000f64000c1e1100 */
[----:B-----5:R-:W-:-:S05]  /*75b0*/  PRMT R0, R186, 0x8880, RZ ;  /* 0x00008880ba007816 */ /* 0x020fca00000000ff */
[----:B------:R-:W-:-:S07]  /*75c0*/  IMAD R187, R0, R185, RZ ;  /* 0x000000b900bb7224 */ /* 0x000fce00078e02ff */
.L_x_235:
[----:B------:R-:W-:Y:S05]  /*75d0*/  BSYNC B1 ;  /* 0x0000000000017941 */ /* 0x000fea0003800000 */
.L_x_234:
        /* <DEDUP_REMOVED lines=9> */
.L_x_237:
[----:B------:R-:W-:Y:S05]  /*7670*/  BSYNC B1 ;  /* 0x0000000000017941 */ /* 0x000fea0003800000 */
.L_x_236:
[----:B------:R-:W-:Y:S01]  /*7680*/  @!P4 IMAD R79, R79, R184, R187 ;  /* 0x000000b84f4fc224 */ /* 0x000fe200078e02bb */
[----:B------:R-:W-:Y:S04]  /*7690*/  BSSY B1, `(.L_x_238) ;  /* 0x0000006000017945 */ /* 0x000fe80003800000 */
[----:B------:R0:W-:Y:S01]  /*76a0*/  @!P4 STG.E.U8 desc[UR36][R10.64+0x69], R79 ;  /* 0x0000694f0a00c986 */ /* 0x0001e2000c101124 */
[----:B------:R-:W-:Y:S05]  /*76b0*/  @P5 BRA `(.L_x_239) ;  /* 0x00000000000c5947 */ /* 0x000fea0003800000 */
[----:B------:R-:W5:Y:S02]  /*76c0*/  LDG.E.U8 R186, desc[UR36][R190.64+0x70] ;  /* 0x00007024beba7981 */ /* 0x000f64000c1e1100 */
[----:B-----5:R-:W-:-:S05]  /*76d0*/  PRMT R0, R186, 0x8880, RZ ;  /* 0x00008880ba007816 */ /* 0x020fca00000000ff */
[----:B------:R-:W-:-:S07]  /*76e0*/  IMAD R187, R0, R185, RZ ;  /* 0x000000b900bb7224 */ /* 0x000fce00078e02ff */
.L_x_239:
[----:B------:R-:W-:Y:S05]  /*76f0*/  BSYNC B1 ;  /* 0x0000000000017941 */ /* 0x000fea0003800000 */
.L_x_238:
        /* <DEDUP_REMOVED lines=9> */
.L_x_241:
[----:B------:R-:W-:Y:S05]  /*7790*/  BSYNC B1 ;  /* 0x0000000000017941 */ /* 0x000fea0003800000 */
.L_x_240:
[----:B------:R-:W-:Y:S01]  /*77a0*/  @!P4 IMAD R81, R81, R184, R187 ;  /* 0x000000b85151c224 */ /* 0x000fe200078e02bb */
[----:B------:R-:W-:Y:S04]  /*77b0*/  BSSY B1, `(.L_x_242) ;  /* 0x0000006000017945 */ /* 0x000fe80003800000 */
[----:B------:R0:W-:Y:S01]  /*77c0*/  @!P4 STG.E.U8 desc[UR36][R6.64+0x71], R81 ;  /* 0x000071510600c986 */ /* 0x0001e2000c101124 */
[----:B------:R-:W-:Y:S05]  /*77d0*/  @P5 BRA `(.L_x_243) ;  /* 0x00000000000c5947 */ /* 0x000fea0003800000 */
[----:B------:R-:W5:Y:S02]  /*77e0*/  LDG.E.U8 R186, desc[UR36][R168.64+0x70] ;  /* 0x00007024a8ba7981 */ /* 0x000f64000c1e1100 */
[----:B-----5:R-:W-:-:S05]  /*77f0*/  PRMT R0, R186, 0x8880, RZ ;  /* 0x00008880ba007816 */ /* 0x020fca00000000ff */
[----:B------:R-:W-:-:S07]  /*7800*/  IMAD R187, R0, R185, RZ ;  /* 0x000000b900bb7224 */ /* 0x000fce00078e02ff */
.L_x_243:
[----:B------:R-:W-:Y:S05]  /*7810*/  BSYNC B1 ;  /* 0x0000000000017941 */ /* 0x000fea0003800000 */
.L_x_242:
        /* <DEDUP_REMOVED lines=9> */
.L_x_245:
[----:B------:R-:W-:Y:S05]  /*78b0*/  BSYNC B1 ;  /* 0x0000000000017941 */ /* 0x000fea0003800000 */
.L_x_244:
[----:B------:R-:W-:Y:S01]  /*78c0*/  @!P4 IMAD R83, R83, R184, R187 ;  /* 0x000000b85353c224 */ /* 0x000fe200078e02bb */
[----:B------:R-:W-:Y:S04]  /*78d0*/  BSSY B1, `(.L_x_246) ;  /* 0x0000006000017945 */ /* 0x000fe80003800000 */
[----:B------:R0:W-:Y:S01]  /*78e0*/  @!P4 STG.E.U8 desc[UR36][R10.64+0x71], R83 ;  /* 0x000071530a00c986 */ /* 0x0001e2000c101124 */
[----:B------:R-:W-:Y:S05]  /*78f0*/  @P5 BRA `(.L_x_247) ;  /* 0x00000000000c5947 */ /* 0x000fea0003800000 */
[----:B------:R-:W5:Y:S02]  /*7900*/  LDG.E.U8 R186, desc[UR36][R190.64+0x78] ;  /* 0x00007824beba7981 */ /* 0x000f64000c1e1100 */
[----:B-----5:R-:W-:-:S05]  /*7910*/  PRMT R0, R186, 0x8880, RZ ;  /* 0x00008880ba007816 */ /* 0x020fca00000000ff */
[----:B------:R-:W-:-:S07]  /*7920*/  IMAD R187, R0, R185, RZ ;  /* 0x000000b900bb7224 */ /* 0x000fce00078e02ff */
.L_x_247:
[----:B------:R-:W-:Y:S05]  /*7930*/  BSYNC B1 ;  /* 0x0000000000017941 */ /* 0x000fea0003800000 */
.L_x_246:
        /* <DEDUP_REMOVED lines=9> */
.L_x_249:
[----:B------:R-:W-:Y:S05]  /*79d0*/  BSYNC B1 ;  /* 0x0000000000017941 */ /* 0x000fea0003800000 */
.L_x_248:
[----:B------:R-:W-:Y:S01]  /*79e0*/  @!P4 IMAD R85, R85, R184, R187 ;  /* 0x000000b85555c224 */ /* 0x000fe200078e02bb */
[----:B------:R-:W-:Y:S04]  /*79f0*/  BSSY B1, `(.L_x_250) ;  /* 0x0000006000017945 */ /* 0x000fe80003800000 */
[----:B------:R0:W-:Y:S01]  /*7a00*/  @!P4 STG.E.U8 desc[UR36][R6.64+0x79], R85 ;  /* 0x000079550600c986 */ /* 0x0001e2000c101124 */
[----:B------:R-:W-:Y:S05]  /*7a10*/  @P5 BRA `(.L_x_251) ;  /* 0x00000000000c5947 */ /* 0x000fea0003800000 */
[----:B------:R-:W5:Y:S02]  /*7a20*/  LDG.E.U8 R186, desc[UR36][R168.64+0x78] ;  /* 0x00007824a8ba7981 */ /* 0x000f64000c1e1100 */
[----:B-----5:R-:W-:-:S05]  /*7a30*/  PRMT R0, R186, 0x8880, RZ ;  /* 0x00008880ba007816 */ /* 0x020fca00000000ff */
[----:B------:R-:W-:-:S07]  /*7a40*/  IMAD R187, R0, R185, RZ ;  /* 0x000000b900bb7224 */ /* 0x000fce00078e02ff */
.L_x_251:
[----:B------:R-:W-:Y:S05]  /*7a50*/  BSYNC B1 ;  /* 0x0000000000017941 */ /* 0x000fea0003800000 */
.L_x_250:
        /* <DEDUP_REMOVED lines=9> */
.L_x_253:
[----:B------:R-:W-:Y:S05]  /*7af0*/  BSYNC B1 ;  /* 0x0000000000017941 */ /* 0x000fea0003800000 */
.L_x_252:
[----:B------:R-:W-:Y:S01]  /*7b00*/  @!P4 IMAD R87, R87, R184, R187 ;  /* 0x000000b85757c224 */ /* 0x000fe200078e02bb */
[----:B------:R-:W-:Y:S04]  /*7b10*/  BSSY B1, `(.L_x_254) ;  /* 0x0000006000017945 */ /* 0x000fe80003800000 */
[----:B------:R0:W-:Y:S01]  /*7b20*/  @!P4 STG.E.U8 desc[UR36][R10.64+0x79], R87 ;  /* 0x000079570a00c986 */ /* 0x0001e2000c101124 */
[----:B------:R-:W-:Y:S05]  /*7b30*/  @P5 BRA `(.L_x_255) ;  /* 0x00000000000c5947 */ /* 0x000fea0003800000 */
[----:B------:R-:W5:Y:S02]  /*7b40*/  LDG.E.U8 R186, desc[UR36][R4.64+0x60] ;  /* 0x0000602404ba7981 */ /* 0x000f64000c1e1100 */
[----:B-----5:R-:W-:-:S05]  /*7b50*/  PRMT R0, R186, 0x8880, RZ ;  /* 0x00008880ba007816 */ /* 0x020fca00000000ff */
[----:B------:R-:W-:-:S07]  /*7b60*/  IMAD R187, R0, R185, RZ ;  /* 0x000000b900bb7224 */ /* 0x000fce00078e02ff */
.L_x_255:
[----:B------:R-:W-:Y:S05]  /*7b70*/  BSYNC B1 ;  /* 0x0000000000017941 */ /* 0x000fea0003800000 */
.L_x_254:
        /* <DEDUP_REMOVED lines=9> */
.L_x_257:
[----:B------:R-:W-:Y:S05]  /*7c10*/  BSYNC B1 ;  /* 0x0000000000017941 */ /* 0x000fea0003800000 */
.L_x_256:
[----:B------:R-:W-:Y:S01]  /*7c20*/  @!P4 IMAD R57, R57, R184, R187 ;  /* 0x000000b83939c224 */ /* 0x000fe200078e02bb */
[----:B------:R-:W-:Y:S04]  /*7c30*/  BSSY B1, `(.L_x_258) ;  /* 0x0000006000017945 */ /* 0x000fe80003800000 */
[----:B------:R0:W-:Y:S01]  /*7c40*/  @!P4 STG.E.U8 desc[UR36][R8.64+0x61], R57 ;  /* 0x000061390800c986 */ /* 0x0001e2000c101124 */
[----:B------:R-:W-:Y:S05]  /*7c50*/  @P5 BRA `(.L_x_259) ;  /* 0x00000000000c5947 */ /* 0x000fea0003800000 */
[----:B------:R-:W5:Y:S02]  /*7c60*/  LDG.E.U8 R186, desc[UR36][R14.64+0x60] ;  /* 0x000060240eba7981 */ /* 0x000f64000c1e1100 */
[----:B-----5:R-:W-:-:S05]  /*7c70*/  PRMT R0, R186, 0x8880, RZ ;  /* 0x00008880ba007816 */ /* 0x020fca00000000ff */
[----:B------:R-:W-:-:S07]  /*7c80*/  IMAD R187, R0, R185, RZ ;  /* 0x000000b900bb7224 */ /* 0x000fce00078e02ff */
.L_x_259:
[----:B------:R-:W-:Y:S05]  /*7c90*/  BSYNC B1 ;  /* 0x0000000000017941 */ /* 0x000fea0003800000 */
.L_x_258:
        /* <DEDUP_REMOVED lines=9> */
.L_x_261:
[----:B------:R-:W-:Y:S05]  /*7d30*/  BSYNC B1 ;  /* 0x0000000000017941 */ /* 0x000fea0003800000 */
.L_x_260:
[----:B------:R-:W-:Y:S01]  /*7d40*/  @!P4 IMAD R59, R59, R184, R187 ;  /* 0x000000b83b3bc224 */ /* 0x000fe200078e02bb */
[----:B------:R-:W-:Y:S04]  /*7d50*/  BSSY B1, `(.L_x_262) ;  /* 0x0000006000017945 */ /* 0x000fe80003800000 */
[----:B------:R0:W-:Y:S01]  /*7d60*/  @!P4 STG.E.U8 desc[UR36][R12.64+0x61], R59 ;  /* 0x0000613b0c00c986 */ /* 0x0001e2000c101124 */
[----:B------:R-:W-:Y:S05]  /*7d70*/  @P5 BRA `(.L_x_263) ;  /* 0x00000000000c5947 */ /* 0x000fea0003800000 */
[----:B------:R-:W5:Y:S02]  /*7d80*/  LDG.E.U8 R186, desc[UR36][R4.64+0x68] ;  /* 0x0000682404ba7981 */ /* 0x000f64000c1e1100 */
[----:B-----5:R-:W-:-:S05]  /*7d90*/  PRMT R0, R186, 0x8880, RZ ;  /* 0x00008880ba007816 */ /* 0x020fca00000000ff */
[----:B------:R-:W-:-:S07]  /*7da0*/  IMAD R187, R0, R185, RZ ;  /* 0x000000b900bb7224 */ /* 0x000fce00078e02ff */
.L_x_263:
[----:B------:R-:W-:Y:S05]  /*7db0*/  BSYNC B1 ;  /* 0x0000000000017941 */ /* 0x000fea0003800000 */
.L_x_262:
        /* <DEDUP_REMOVED lines=9> */
.L_x_265:
[----:B------:R-:W-:Y:S05]  /*7e50*/  BSYNC B1 ;  /* 0x0000000000017941 */ /* 0x000fea0003800000 */
.L_x_264:
[----:B------:R-:W-:Y:S01]  /*7e60*/  @!P4 IMAD R61, R61, R184, R187 ;  /* 0x000000b83d3dc224 */ /* 0x000fe200078e02bb */
[----:B------:R-:W-:Y:S04]  /*7e70*/  BSSY B1, `(.L_x_266) ;  /* 0x0000006000017945 */ /* 0x000fe80003800000 */
[----:B------:R0:W-:Y:S01]  /*7e80*/  @!P4 STG.E.U8 desc[UR36][R8.64+0x69], R61 ;  /* 0x0000693d0800c986 */ /* 0x0001e2000c101124 */
[----:B------:R-:W-:Y:S05]  /*7e90*/  @P5 BRA `(.L_x_267) ;  /* 0x00000000000c5947 */ /* 0x000fea0003800000 */
[----:B------:R-:W5:Y:S02]  /*7ea0*/  LDG.E.U8 R186, desc[UR36][R14.64+0x68] ;  /* 0x000068240eba7981 */ /* 0x000f64000c1e1100 */
[----:B-----5:R-:W-:-:S05]  /*7eb0*/  PRMT R0, R186, 0x8880, RZ ;  /* 0x00008880ba007816 */ /* 0x020fca00000000ff */
[----:B------:R-:W-:-:S07]  /*7ec0*/  IMAD R187, R0, R185, RZ ;  /* 0x000000b900bb7224 */ /* 0x000fce00078e02ff */
.L_x_267:
[----:B------:R-:W-:Y:S05]  /*7ed0*/  BSYNC B1 ;  /* 0x0000000000017941 */ /* 0x000fea0003800000 */
.L_x_266:
        /* <DEDUP_REMOVED lines=9> */
.L_x_269:
[----:B------:R-:W-:Y:S05]  /*7f70*/  BSYNC B1 ;  /* 0x0000000000017941 */ /* 0x000fea0003800000 */
.L_x_268:
[----:B------:R-:W-:Y:S01]  /*7f80*/  @!P4 IMAD R63, R63, R184, R187 ;  /* 0x000000b83f3fc224 */ /* 0x000fe200078e02bb */
[----:B------:R-:W-:Y:S04]  /*7f90*/  BSSY B1, `(.L_x_270) ;  /* 0x0000006000017945 */ /* 0x000fe80003800000 */
[----:B------:R0:W-:Y:S01]  /*7fa0*/  @!P4 STG.E.U8 desc[UR36][R12.64+0x69], R63 ;  /* 0x0000693f0c00c986 */ /* 0x0001e2000c101124 */
[----:B------:R-:W-:Y:S05]  /*7fb0*/  @P5 BRA `(.L_x_271) ;  /* 0x00000000000c5947 */ /* 0x000fea0003800000 */
[----:B------:R-:W5:Y:S02]  /*7fc0*/  LDG.E.U8 R186, desc[UR36][R4.64+0x70] ;  /* 0x0000702404ba7981 */ /* 0x000f64000c1e1100 */
[----:B-----5:R-:W-:-:S05]  /*7fd0*/  PRMT R0, R186, 0x8880, RZ ;  /* 0x00008880ba007816 */ /* 0x020fca00000000ff */
[----:B------:R-:W-:-:S07]  /*7fe0*/  IMAD R187, R0, R185, RZ ;  /* 0x000000b900bb7224 */ /* 0x000fce00078e02ff */
.L_x_271:
[----:B------:R-:W-:Y:S05]  /*7ff0*/  BSYNC B1 ;  /* 0x0000000000017941 */ /* 0x000fea0003800000 */
.L_x_270:
        /* <DEDUP_REMOVED lines=9> */
.L_x_273:
[----:B------:R-:W-:Y:S05]  /*8090*/  BSYNC B1 ;  /* 0x0000000000017941 */ /* 0x000fea0003800000 */
.L_x_272:
[----:B------:R-:W-:Y:S01]  /*80a0*/  @!P4 IMAD R65, R65, R184, R187 ;  /* 0x000000b84141c224 */ /* 0x000fe200078e02bb */
[----:B------:R-:W-:Y:S04]  /*80b0*/  BSSY B1, `(.L_x_274) ;  /* 0x0000006000017945 */ /* 0x000fe80003800000 */
[----:B------:R0:W-:Y:S01]  /*80c0*/  @!P4 STG.E.U8 desc[UR36][R8.64+0x71], R65 ;  /* 0x000071410800c986 */ /* 0x0001e2000c101124 */
[----:B------:R-:W-:Y:S05]  /*80d0*/  @P5 BRA `(.L_x_275) ;  /* 0x00000000000c5947 */ /* 0x000fea0003800000 */
[----:B------:R-:W5:Y:S02]  /*80e0*/  LDG.E.U8 R186, desc[UR36][R14.64+0x70] ;  /* 0x000070240eba7981 */ /* 0x000f64000c1e1100 */
[----:B-----5:R-:W-:-:S05]  /*80f0*/  PRMT R0, R186, 0x8880, RZ ;  /* 0x00008880ba007816 */ /* 0x020fca00000000ff */
[----:B------:R-:W-:-:S07]  /*8100*/  IMAD R187, R0, R185, RZ ;  /* 0x000000b900bb7224 */ /* 0x000fce00078e02ff */
.L_x_275:
[----:B------:R-:W-:Y:S05]  /*8110*/  BSYNC B1 ;  /* 0x0000000000017941 */ /* 0x000fea0003800000 */
.L_x_274:
        /* <DEDUP_REMOVED lines=9> */
.L_x_277:
[----:B------:R-:W-:Y:S05]  /*81b0*/  BSYNC B1 ;  /* 0x0000000000017941 */ /* 0x000fea0003800000 */
.L_x_276:
[----:B------:R-:W-:Y:S01]  /*81c0*/  @!P4 IMAD R67, R67, R184, R187 ;  /* 0x000000b84343c224 */ /* 0x000fe200078e02bb */
[----:B------:R-:W-:Y:S04]  /*81d0*/  BSSY B1, `(.L_x_278) ;  /* 0x0000006000017945 */ /* 0x000fe80003800000 */
[----:B------:R0:W-:Y:S01]  /*81e0*/  @!P4 STG.E.U8 desc[UR36][R12.64+0x71], R67 ;  /* 0x000071430c00c986 */ /* 0x0001e2000c101124 */
[----:B------:R-:W-:Y:S05]  /*81f0*/  @P5 BRA `(.L_x_279) ;  /* 0x00000000000c5947 */ /* 0x000fea0003800000 */
[----:B------:R-:W5:Y:S02]  /*8200*/  LDG.E.U8 R186, desc[UR36][R4.64+0x78] ;  /* 0x0000782404ba7981 */ /* 0x000f64000c1e1100 */
[----:B-----5:R-:W-:-:S05]  /*8210*/  PRMT R0, R186, 0x8880, RZ ;  /* 0x00008880ba007816 */ /* 0x020fca00000000ff */
[----:B------:R-:W-:-:S07]  /*8220*/  IMAD R187, R0, R185, RZ ;  /* 0x000000b900bb7224 */ /* 0x000fce00078e02ff */
.L_x_279:
[----:B------:R-:W-:Y:S05]  /*8230*/  BSYNC B1 ;  /* 0x0000000000017941 */ /* 0x000fea0003800000 */
.L_x_278:
        /* <DEDUP_REMOVED lines=9> */
.L_x_281:
[----:B------:R-:W-:Y:S05]  /*82d0*/  BSYNC B1 ;  /* 0x0000000000017941 */ /* 0x000fea0003800000 */
.L_x_280:
[----:B------:R-:W-:Y:S01]  /*82e0*/  @!P4 IMAD R69, R69, R184, R187 ;  /* 0x000000b84545c224 */ /* 0x000fe200078e02bb */
[----:B------:R-:W-:Y:S04]  /*82f0*/  BSSY B1, `(.L_x_282) ;  /* 0x0000006000017945 */ /* 0x000fe80003800000 */
[----:B------:R0:W-:Y:S01]  /*8300*/  @!P4 STG.E.U8 desc[UR36][R8.64+0x79], R69 ;  /* 0x000079450800c986 */ /* 0x0001e2000c101124 */
[----:B------:R-:W-:Y:S05]  /*8310*/  @P5 BRA `(.L_x_283) ;  /* 0x00000000000c5947 */ /* 0x000fea0003800000 */
[----:B------:R-:W5:Y:S02]  /*8320*/  LDG.E.U8 R186, desc[UR36][R14.64+0x78] ;  /* 0x000078240eba7981 */ /* 0x000f64000c1e1100 */
[----:B-----5:R-:W-:-:S05]  /*8330*/  PRMT R0, R186, 0x8880, RZ ;  /* 0x00008880ba007816 */ /* 0x020fca00000000ff */
[----:B------:R-:W-:-:S07]  /*8340*/  IMAD R187, R0, R185, RZ ;  /* 0x000000b900bb7224 */ /* 0x000fce00078e02ff */
.L_x_283:
[----:B------:R-:W-:Y:S05]  /*8350*/  BSYNC B1 ;  /* 0x0000000000017941 */ /* 0x000fea0003800000 */
.L_x_282:
        /* <DEDUP_REMOVED lines=9> */
.L_x_285:
[----:B------:R-:W-:Y:S05]  /*83f0*/  BSYNC B1 ;  /* 0x0000000000017941 */ /* 0x000fea0003800000 */
.L_x_284:
[----:B------:R-:W-:Y:S01]  /*8400*/  @!P4 IMAD R71, R71, R184, R187 ;  /* 0x000000b84747c224 */ /* 0x000fe200078e02bb */
[----:B------:R-:W-:Y:S04]  /*8410*/  BSSY B1, `(.L_x_286) ;  /* 0x0000006000017945 */ /* 0x000fe80003800000 */
[----:B------:R0:W-:Y:S01]  /*8420*/  @!P4 STG.E.U8 desc[UR36][R12.64+0x79], R71 ;  /* 0x000079470c00c986 */ /* 0x0001e2000c101124 */
[----:B------:R-:W-:Y:S05]  /*8430*/  @P5 BRA `(.L_x_287) ;  /* 0x00000000000c5947 */ /* 0x000fea0003800000 */
[----:B------:R-:W5:Y:S02]  /*8440*/  LDG.E.U8 R186, desc[UR36][R190.64+0x80] ;  /* 0x00008024beba7981 */ /* 0x000f64000c1e1100 */
[----:B-----5:R-:W-:-:S05]  /*8450*/  PRMT R0, R186, 0x8880, RZ ;  /* 0x00008880ba007816 */ /* 0x020fca00000000ff */
[----:B------:R-:W-:-:S07]  /*8460*/  IMAD R187, R0, R185, RZ ;  /* 0x000000b900bb7224 */ /* 0x000fce00078e02ff */
.L_x_287:
[----:B------:R-:W-:Y:S05]  /*8470*/  BSYNC B1 ;  /* 0x0000000000017941 */ /* 0x000fea0003800000 */
.L_x_286:
        /* <DEDUP_REMOVED lines=9> */
.L_x_289:
[----:B------:R-:W-:Y:S05]  /*8510*/  BSYNC B1 ;  /* 0x0000000000017941 */ /* 0x000fea0003800000 */
.L_x_288:
[----:B------:R-:W-:Y:S01]  /*8520*/  @!P4 IMAD R41, R41, R184, R187 ;  /* 0x000000b82929c224 */ /* 0x000fe200078e02bb */
[----:B------:R-:W-:Y:S04]  /*8530*/  BSSY B1, `(.L_x_290) ;  /* 0x0000006000017945 */ /* 0x000fe80003800000 */
[----:B------:R0:W-:Y:S01]  /*8540*/  @!P4 STG.E.U8 desc[UR36][R6.64+0x81], R41 ;  /* 0x000081290600c986 */ /* 0x0001e2000c101124 */
[----:B------:R-:W-:Y:S05]  /*8550*/  @P5 BRA `(.L_x_291) ;  /* 0x00000000000c5947 */ /* 0x000fea0003800000 */
[----:B------:R-:W5:Y:S02]  /*8560*/  LDG.E.U8 R186, desc[UR36][R168.64+0x80] ;  /* 0x00008024a8ba7981 */ /* 0x000f64000c1e1100 */
[----:B-----5:R-:W-:-:S05]  /*8570*/  PRMT R0, R186, 0x8880, RZ ;  /* 0x00008880ba007816 */ /* 0x020fca00000000ff */
[----:B------:R-:W-:-:S07]  /*8580*/  IMAD R187, R0, R185, RZ ;  /* 0x000000b900bb7224 */ /* 0x000fce00078e02ff */
.L_x_291:
[----:B------:R-:W-:Y:S05]  /*8590*/  BSYNC B1 ;  /* 0x0000000000017941 */ /* 0x000fea0003800000 */
.L_x_290:
        /* <DEDUP_REMOVED lines=9> */
.L_x_293:
[----:B------:R-:W-:Y:S05]  /*8630*/  BSYNC B1 ;  /* 0x0000000000017941 */ /* 0x000fea0003800000 */
.L_x_292:
[----:B------:R-:W-:Y:S01]  /*8640*/  @!P4 IMAD R43, R43, R184, R187 ;  /* 0x000000b82b2bc224 */ /* 0x000fe200078e02bb */
[----:B------:R-:W-:Y:S04]  /*8650*/  BSSY B1, `(.L_x_294) ;  /* 0x0000006000017945 */ /* 0x000fe80003800000 */
[----:B------:R0:W-:Y:S01]  /*8660*/  @!P4 STG.E.U8 desc[UR36][R10.64+0x81], R43 ;  /* 0x0000812b0a00c986 */ /* 0x0001e2000c101124 */
[----:B------:R-:W-:Y:S05]  /*8670*/  @P5 BRA `(.L_x_295) ;  /* 0x00000000000c5947 */ /* 0x000fea0003800000 */
[----:B------:R-:W5:Y:S02]  /*8680*/  LDG.E.U8 R186, desc[UR36][R190.64+0x88] ;  /* 0x00008824beba7981 */ /* 0x000f64000c1e1100 */
[----:B-----5:R-:W-:-:S05]  /*8690*/  PRMT R0, R186, 0x8880, RZ ;  /* 0x00008880ba007816 */ /* 0x020fca00000000ff */
[----:B------:R-:W-:-:S07]  /*86a0*/  IMAD R187, R0, R185, RZ ;  /* 0x000000b900bb7224 */ /* 0x000fce00078e02ff */
.L_x_295:
[----:B------:R-:W-:Y:S05]  /*86b0*/  BSYNC B1 ;  /* 0x0000000000017941 */ /* 0x000fea0003800000 */
.L_x_294:
        /* <DEDUP_REMOVED lines=9> */
.L_x_297:
[----:B------:R-:W-:Y:S05]  /*8750*/  BSYNC B1 ;  /* 0x0000000000017941 */ /* 0x000fea0003800000 */
.L_x_296:
[----:B------:R-:W-:Y:S01]  /*8760*/  @!P4 IMAD R45, R45, R184, R187 ;  /* 0x000000b82d2dc224 */ /* 0x000fe200078e02bb */
[----:B------:R-:W-:Y:S04]  /*8770*/  BSSY B1, `(.L_x_298) ;  /* 0x0000006000017945 */ /* 0x000fe80003800000 */
[----:B------:R0:W-:Y:S01]  /*8780*/  @!P4 STG.E.U8 desc[UR36][R6.64+0x89], R45 ;  /* 0x0000892d0600c986 */ /* 0x0001e2000c101124 */
[----:B------:R-:W-:Y:S05]  /*8790*/  @P5 BRA `(.L_x_299) ;  /* 0x00000000000c5947 */ /* 0x000fea0003800000 */
[----:B------:R-:W5:Y:S02]  /*87a0*/  LDG.E.U8 R186, desc[UR36][R168.64+0x88] ;  /* 0x00008824a8ba7981 */ /* 0x000f64000c1e1100 */
[----:B-----5:R-:W-:-:S05]  /*87b0*/  PRMT R0, R186, 0x8880, RZ ;  /* 0x00008880ba007816 */ /* 0x020fca00000000ff */
[----:B------:R-:W-:-:S07]  /*87c0*/  IMAD R187, R0, R185, RZ ;  /* 0x000000b900bb7224 */ /* 0x000fce00078e02ff */
.L_x_299:
[----:B------:R-:W-:Y:S05]  /*87d0*/  BSYNC B1 ;  /* 0x0000000000017941 */ /* 0x000fea0003800000 */
.L_x_298:
        /* <DEDUP_REMOVED lines=9> */
.L_x_301:
[----:B------:R-:W-:Y:S05]  /*8870*/  BSYNC B1 ;  /* 0x0000000000017941 */ /* 0x000fea0003800000 */
.L_x_300:
[----:B------:R-:W-:Y:S01]  /*8880*/  @!P4 IMAD R47, R47, R184, R187 ;  /* 0x000000b82f2fc224 */ /* 0x000fe200078e02bb */
[----:B------:R-:W-:Y:S04]  /*8890*/  BSSY B1, `(.L_x_302) ;  /* 0x0000006000017945 */ /* 0x000fe80003800000 */
[----:B------:R0:W-:Y:S01]  /*88a0*/  @!P4 STG.E.U8 desc[UR36][R10.64+0x89], R47 ;  /* 0x0000892f0a00c986 */ /* 0x0001e2000c101124 */
[----:B------:R-:W-:Y:S05]  /*88b0*/  @P5 BRA `(.L_x_303) ;  /* 0x00000000000c5947 */ /* 0x000fea0003800000 */
[----:B------:R-:W5:Y:S02]  /*88c0*/  LDG.E.U8 R186, desc[UR36][R190.64+0x90] ;  /* 0x00009024beba7981 */ /* 0x000f64000c1e1100 */
[----:B-----5:R-:W-:-:S05]  /*88d0*/  PRMT R0, R186, 0x8880, RZ ;  /* 0x00008880ba007816 */ /* 0x020fca00000000ff */
[----:B------:R-:W-:-:S07]  /*88e0*/  IMAD R187, R0, R185, RZ ;  /* 0x000000b900bb7224 */ /* 0x000fce00078e02ff */
.L_x_303:
[----:B------:R-:W-:Y:S05]  /*88f0*/  BSYNC B1 ;  /* 0x0000000000017941 */ /* 0x000fea0003800000 */
.L_x_302:
        /* <DEDUP_REMOVED lines=9> */
.L_x_305:
[----:B------:R-:W-:Y:S05]  /*8990*/  BSYNC B1 ;  /* 0x0000000000017941 */ /* 0x000fea0003800000 */
.L_x_304:
[----:B------:R-:W-:Y:S01]  /*89a0*/  @!P4 IMAD R49, R49, R184, R187 ;  /* 0x000000b83131c224 */ /* 0x000fe200078e02bb */
[----:B------:R-:W-:Y:S04]  /*89b0*/  BSSY B1, `(.L_x_306) ;  /* 0x0000006000017945 */ /* 0x000fe80003800000 */
[----:B------:R0:W-:Y:S01]  /*89c0*/  @!P4 STG.E.U8 desc[UR36][R6.64+0x91], R49 ;  /* 0x000091310600c986 */ /* 0x0001e2000c101124 */
[----:B------:R-:W-:Y:S05]  /*89d0*/  @P5 BRA `(.L_x_307) ;  /* 0x00000000000c5947 */ /* 0x000fea0003800000 */
[----:B------:R-:W5:Y:S02]  /*89e0*/  LDG.E.U8 R186, desc[UR36][R168.64+0x90] ;  /* 0x00009024a8ba7981 */ /* 0x000f64000c1e1100 */
[----:B-----5:R-:W-:-:S05]  /*89f0*/  PRMT R0, R186, 0x8880, RZ ;  /* 0x00008880ba007816 */ /* 0x020fca00000000ff */
[----:B------:R-:W-:-:S07]  /*8a00*/  IMAD R187, R0, R185, RZ ;  /* 0x000000b900bb7224 */ /* 0x000fce00078e02ff */
.L_x_307:
[----:B------:R-:W-:Y:S05]  /*8a10*/  BSYNC B1 ;  /* 0x0000000000017941 */ /* 0x000fea0003800000 */
.L_x_306:
[----:B------:R-:W-:Y:S01]  /*8a20*/  ISETP.LT.OR P4, PT, R22, 0x92, !P0 ;  /* 0x000000921600780c */ /* 0x000fe20004781670 */
[----:B0-----:R-:W-:Y:S01]  /*8a30*/  @!P5 IMAD R19, R50, R184, R187 ;  /* 0x000000b83213d224 */ /* 0x001fe200078e02bb */
[----:B------:R-:W-:Y:S04]  /*8a40*/  BSSY B1, `(.L_x_308) ;  /* 0x0000008000017945 */ /* 0x000fe80003800000 */
[----:B------:R0:W-:Y:S01]  /*8a50*/  @!P5 STG.E.U8 desc[UR36][R10.64+0x90], R19 ;  /* 0x000090130a00d986 */ /* 0x0001e2000c101124 */
[C---:B------:R-:W-:Y:S02]  /*8a60*/  ISETP.LT.OR P5, PT, R22.reuse, 0x99, !P3 ;  /* 0x000000991600780c */ /* 0x040fe40005fa1670 */
[----:B------:R-:W-:-:S04]  /*8a70*/  ISETP.LT.OR P3, PT, R22, 0x9a, !P3 ;  /* 0x0000009a1600780c */ /* 0x000fc80005f61670 */
[----:B------:R-:W-:Y:S09]  /*8a80*/  @P4 BRA `(.L_x_309) ;  /* 0x00000000000c4947 */ /* 0x000ff20003800000 */
[----:B------:R-:W5:Y:S02]  /*8a90*/  LDG.E.U8 R186, desc[UR36][R168.64+0x91] ;  /* 0x00009124a8ba7981 */ /* 0x000f64000c1e1100 */
[----:B-----5:R-:W-:-:S05]  /*8aa0*/  PRMT R0, R186, 0x8880, RZ ;  /* 0x00008880ba007816 */ /* 0x020fca00000000ff */
[----:B------:R-:W-:-:S07]  /*8ab0*/  IMAD R187, R0, R185, RZ ;  /* 0x000000b900bb7224 */ /* 0x000fce00078e02ff */
.L_x_309:
[----:B------:R-:W-:Y:S05]  /*8ac0*/  BSYNC B1 ;  /* 0x0000000000017941 */ /* 0x000fea0003800000 */
.L_x_308:
[----:B------:R-:W-:Y:S01]  /*8ad0*/  @!P4 IMAD R51, R51, R184, R187 ;  /* 0x000000b83333c224 */ /* 0x000fe200078e02bb */
[----:B------:R-:W-:Y:S04]  /*8ae0*/  BSSY B1, `(.L_x_310) ;  /* 0x0000006000017945 */ /* 0x000fe80003800000 */
[----:B------:R0:W-:Y:S01]  /*8af0*/  @!P4 STG.E.U8 desc[UR36][R10.64+0x91], R51 ;  /* 0x000091330a00c986 */ /* 0x0001e2000c101124 */
[----:B------:R-:W-:Y:S05]  /*8b00*/  @P5 BRA `(.L_x_311) ;  /* 0x00000000000c5947 */ /* 0x000fea0003800000 */
[----:B------:R-:W5:Y:S02]  /*8b10*/  LDG.E.U8 R186, desc[UR36][R190.64+0x98] ;  /* 0x00009824beba7981 */ /* 0x000f64000c1e1100 */
[----:B-----5:R-:W-:-:S05]  /*8b20*/  PRMT R0, R186, 0x8880, RZ ;  /* 0x00008880ba007816 */ /* 0x020fca00000000ff */
[----:B------:R-:W-:-:S07]  /*8b30*/  IMAD R187, R0, R185, RZ ;  /* 0x000000b900bb7224 */ /* 0x000fce00078e02ff */
.L_x_311:
[----:B------:R-:W-:Y:S05]  /*8b40*/  BSYNC B1 ;  /* 0x0000000000017941 */ /* 0x000fea0003800000 */
.L_x_310:
[----:B0-----:R-:W-:Y:S01]  /*8b50*/  @!P5 IMAD R19, R52, R184, R187 ;  /* 0x000000b83413d224 */ /* 0x001fe200078e02bb */
[----:B------:R-:W-:Y:S04]  /*8b60*/  BSSY B1, `(.L_x_312) ;  /* 0x0000006000017945 */ /* 0x000fe80003800000 */
[----:B------:R0:W-:Y:S01]  /*8b70*/  @!P5 STG.E.U8 desc[UR36][R6.64+0x98], R19 ;  /* 0x000098130600d986 */ /* 0x0001e2000c101124 */
[----:B------:R-:W-:Y:S05]  /*8b80*/  @P3 BRA `(.L_x_313) ;  /* 0x00000000000c3947 */ /* 0x000fea0003800000 */
[----:B------:R-:W5:Y:S02]  /*8b90*/  LDG.E.U8 R186, desc[UR36][R190.64+0x99] ;  /* 0x00009924beba7981 */ /* 0x000f64000c1e1100 */
[----:B-----5:R-:W-:-:S05]  /*8ba0*/  PRMT R0, R186, 0x8880, RZ ;  /* 0x00008880ba007816 */ /* 0x020fca00000000ff */
[----:B------:R-:W-:-:S07]  /*8bb0*/  IMAD R187, R0, R185, RZ ;  /* 0x000000b900bb7224 */ /* 0x000fce00078e02ff */
.L_x_313:
[----:B------:R-:W-:Y:S05]  /*8bc0*/  BSYNC B1 ;  /* 0x0000000000017941 */ /* 0x000fea0003800000 */
.L_x_312:
        /* <DEDUP_REMOVED lines=8> */
[----:B------:R-:W5:Y:S02]  /*8c50*/  LDG.E.U8 R186, desc[UR36][R168.64+0x98] ;  /* 0x00009824a8ba7981 */ /* 0x000f64000c1e1100 */
[----:B-----5:R-:W-:-:S05]  /*8c60*/  PRMT R0, R186, 0x8880, RZ ;  /* 0x00008880ba007816 */ /* 0x020fca00000000ff */
[----:B------:R-:W-:-:S07]  /*8c70*/  IMAD R187, R0, R185, RZ ;  /* 0x000000b900bb7224 */ /* 0x000fce00078e02ff */
.L_x_315:
[----:B------:R-:W-:Y:S05]  /*8c80*/  BSYNC B1 ;  /* 0x0000000000017941 */ /* 0x000fea0003800000 */
.L_x_314:
[----:B01-3--:R-:W-:Y:S01]  /*8c90*/  @!P4 IMAD R7, R54, R184, R187 ;  /* 0x000000b83607c224 */ /* 0x00bfe200078e02bb */
[----:B------:R-:W-:Y:S04]  /*8ca0*/  BSSY B1, `(.L_x_316) ;  /* 0x0000006000017945 */ /* 0x000fe80003800000 */
[----:B------:R0:W-:Y:S01]  /*8cb0*/  @!P4 STG.E.U8 desc[UR36][R10.64+0x98], R7 ;  /* 0x000098070a00c986 */ /* 0x0001e2000c101124 */
[----:B------:R-:W-:Y:S05]  /*8cc0*/  @P0 BRA `(.L_x_317) ;  /* 0x00000000000c0947 */ /* 0x000fea0003800000 */
[----:B------:R-:W3:Y:S02]  /*8cd0*/  LDG.E.U8 R186, desc[UR36][R168.64+0x99] ;  /* 0x00009924a8ba7981 */ /* 0x000ee4000c1e1100 */
[----:B---3--:R-:W-:-:S05]  /*8ce0*/  PRMT R0, R186, 0x8880, RZ ;  /* 0x00008880ba007816 */ /* 0x008fca00000000ff */
[----:B------:R-:W-:-:S07]  /*8cf0*/  IMAD R187, R0, R185, RZ ;  /* 0x000000b900bb7224 */ /* 0x000fce00078e02ff */
.L_x_317:
[----:B------:R-:W-:Y:S05]  /*8d00*/  BSYNC B1 ;  /* 0x0000000000017941 */ /* 0x000fea0003800000 */
.L_x_316:
[----:B------:R-:W-:Y:S01]  /*8d10*/  @!P0 IMAD R55, R55, R184, R187 ;  /* 0x000000b837378224 */ /* 0x000fe200078e02bb */
[----:B------:R-:W-:Y:S04]  /*8d20*/  BSSY B1, `(.L_x_318) ;  /* 0x0000006000017945 */ /* 0x000fe80003800000 */
[----:B------:R1:W-:Y:S01]  /*8d30*/  @!P0 STG.E.U8 desc[UR36][R10.64+0x99], R55 ;  /* 0x000099370a008986 */ /* 0x0003e2000c101124 */
[----:B------:R-:W-:Y:S05]  /*8d40*/  @P5 BRA `(.L_x_319) ;  /* 0x00000000000c5947 */ /* 0x000fea0003800000 */
[----:B------:R-:W3:Y:S02]  /*8d50*/  LDG.E.U8 R186, desc[UR36][R4.64+0x80] ;  /* 0x0000802404ba7981 */ /* 0x000ee4000c1e1100 */
[----:B---3--:R-:W-:-:S05]  /*8d60*/  PRMT R0, R186, 0x8880, RZ ;  /* 0x00008880ba007816 */ /* 0x008fca00000000ff */
[----:B------:R-:W-:-:S07]  /*8d70*/  IMAD R187, R0, R185, RZ ;  /* 0x000000b900bb7224 */ /* 0x000fce00078e02ff */
.L_x_319:
[----:B------:R-:W-:Y:S05]  /*8d80*/  BSYNC B1 ;  /* 0x0000000000017941 */ /* 0x000fea0003800000 */
.L_x_318:
[----:B0-----:R-:W-:Y:S01]  /*8d90*/  @!P5 IMAD R7, R24, R184, R187 ;  /* 0x000000b81807d224 */ /* 0x001fe200078e02bb */
[----:B------:R-:W-:Y:S04]  /*8da0*/  BSSY B1, `(.L_x_320) ;  /* 0x0000006000017945 */ /* 0x000fe80003800000 */
[----:B------:R0:W-:Y:S01]  /*8db0*/  @!P5 STG.E.U8 desc[UR36][R8.64+0x80], R7 ;  /* 0x000080070800d986 */ /* 0x0001e2000c101124 */
[----:B------:R-:W-:Y:S05]  /*8dc0*/  @P3 BRA `(.L_x_321) ;  /* 0x00000000000c3947 */ /* 0x000fea0003800000 */
[----:B------:R-:W3:Y:S02]  /*8dd0*/  LDG.E.U8 R186, desc[UR36][R4.64+0x81] ;  /* 0x0000812404ba7981 */ /* 0x000ee4000c1e1100 */
[----:B---3--:R-:W-:-:S05]  /*8de0*/  PRMT R0, R186, 0x8880, RZ ;  /* 0x00008880ba007816 */ /* 0x008fca00000000ff */
[----:B------:R-:W-:-:S07]  /*8df0*/  IMAD R187, R0, R185, RZ ;  /* 0x000000b900bb7224 */ /* 0x000fce00078e02ff */
.L_x_321:
[----:B------:R-:W-:Y:S05]  /*8e00*/  BSYNC B1 ;  /* 0x0000000000017941 */ /* 0x000fea0003800000 */
.L_x_320:
        /* <DEDUP_REMOVED lines=11> */
.L_x_323:
[----:B------:R-:W-:Y:S05]  /*8ec0*/  BSYNC B1 ;  /* 0x0000000000017941 */ /* 0x000fea0003800000 */
.L_x_322:
[----:B0-----:R-:W-:Y:S01]  /*8ed0*/  @!P5 IMAD R7, R26, R184, R187 ;  /* 0x000000b81a07d224 */ /* 0x001fe200078e02bb */
[----:B------:R-:W-:Y:S04]  /*8ee0*/  BSSY B1, `(.L_x_324) ;  /* 0x0000006000017945 */ /* 0x000fe80003800000 */
[----:B------:R0:W-:Y:S01]  /*8ef0*/  @!P5 STG.E.U8 desc[UR36][R12.64+0x80], R7 ;  /* 0x000080070c00d986 */ /* 0x0001e2000c101124 */
[----:B------:R-:W-:Y:S05]  /*8f00*/  @P4 BRA `(.L_x_325) ;  /* 0x00000000000c4947 */ /* 0x000fea0003800000 */
[----:B------:R-:W5:Y:S02]  /*8f10*/  LDG.E.U8 R186, desc[UR36][R14.64+0x81] ;  /* 0x000081240eba7981 */ /* 0x000f64000c1e1100 */
[----:B-----5:R-:W-:-:S05]  /*8f20*/  PRMT R0, R186, 0x8880, RZ ;  /* 0x00008880ba007816 */ /* 0x020fca00000000ff */
[----:B------:R-:W-:-:S07]  /*8f30*/  IMAD R187, R0, R185, RZ ;  /* 0x000000b900bb7224 */ /* 0x000fce00078e02ff */
.L_x_325:
[----:B------:R-:W-:Y:S05]  /*8f40*/  BSYNC B1 ;  /* 0x0000000000017941 */ /* 0x000fea0003800000 */
.L_x_324:
[----:B------:R-:W-:Y:S01]  /*8f50*/  @!P4 IMAD R27, R27, R184, R187 ;  /* 0x000000b81b1bc224 */ /* 0x000fe200078e02bb */
[----:B------:R-:W-:Y:S04]  /*8f60*/  BSSY B1, `(.L_x_326) ;  /* 0x0000006000017945 */ /* 0x000fe80003800000 */
[----:B------:R0:W-:Y:S01]  /*8f70*/  @!P4 STG.E.U8 desc[UR36][R12.64+0x81], R27 ;  /* 0x0000811b0c00c986 */ /* 0x0001e2000c101124 */
[----:B------:R-:W-:Y:S05]  /*8f80*/  @P3 BRA `(.L_x_327) ;  /* 0x00000000000c3947 */ /* 0x000fea0003800000 */
[----:B------:R-:W5:Y:S02]  /*8f90*/  LDG.E.U8 R186, desc[UR36][R4.64+0x88] ;  /* 0x0000882404ba7981 */ /* 0x000f64000c1e1100 */
[----:B-----5:R-:W-:-:S05]  /*8fa0*/  PRMT R0, R186, 0x8880, RZ ;  /* 0x00008880ba007816 */ /* 0x020fca00000000ff */
[----:B------:R-:W-:-:S07]  /*8fb0*/  IMAD R187, R0, R185, RZ ;  /* 0x000000b900bb7224 */ /* 0x000fce00078e02ff */
.L_x_327:
[----:B------:R-:W-:Y:S05]  /*8fc0*/  BSYNC B1 ;  /* 0x0000000000017941 */ /* 0x000fea0003800000 */
.L_x_326:
[----:B0-----:R-:W-:Y:S01]  /*8fd0*/  @!P3 IMAD R7, R28, R184, R187 ;  /* 0x000000b81c07b224 */ /* 0x001fe200078e02bb */
[----:B------:R-:W-:Y:S04]  /*8fe0*/  BSSY B1, `(.L_x_328) ;  /* 0x0000006000017945 */ /* 0x000fe80003800000 */
[----:B------:R0:W-:Y:S01]  /*8ff0*/  @!P3 STG.E.U8 desc[UR36][R8.64+0x88], R7 ;  /* 0x000088070800b986 */ /* 0x0001e2000c101124 */
[----:B------:R-:W-:Y:S05]  /*9000*/  @P0 BRA `(.L_x_329) ;  /* 0x00000000000c0947 */ /* 0x000fea0003800000 */
[----:B------:R-:W5:Y:S02]  /*9010*/  LDG.E.U8 R186, desc[UR36][R4.64+0x89] ;  /* 0x0000892404ba7981 */ /* 0x000f64000c1e1100 */
[----:B-----5:R-:W-:-:S05]  /*9020*/  PRMT R0, R186, 0x8880, RZ ;  /* 0x00008880ba007816 */ /* 0x020fca00000000ff */
[----:B------:R-:W-:-:S07]  /*9030*/  IMAD R187, R0, R185, RZ ;  /* 0x000000b900bb7224 */ /* 0x000fce00078e02ff */
.L_x_329:
[----:B------:R-:W-:Y:S05]  /*9040*/  BSYNC B1 ;  /* 0x0000000000017941 */ /* 0x000fea0003800000 */
.L_x_328:
        /* <DEDUP_REMOVED lines=11> */
.L_x_331:
[----:B------:R-:W-:Y:S05]  /*9100*/  BSYNC B1 ;  /* 0x0000000000017941 */ /* 0x000fea0003800000 */
.L_x_330:
[----:B0-----:R-:W-:Y:S01]  /*9110*/  @!P4 IMAD R7, R30, R184, R187 ;  /* 0x000000b81e07c224 */ /* 0x001fe200078e02bb */
[----:B------:R-:W-:Y:S04]  /*9120*/  BSSY B1, `(.L_x_332) ;  /* 0x0000006000017945 */ /* 0x000fe80003800000 */
[----:B------:R0:W-:Y:S01]  /*9130*/  @!P4 STG.E.U8 desc[UR36][R12.64+0x88], R7 ;  /* 0x000088070c00c986 */ /* 0x0001e2000c101124 */
[----:B------:R-:W-:Y:S05]  /*9140*/  @P3 BRA `(.L_x_333) ;  /* 0x00000000000c3947 */ /* 0x000fea0003800000 */
[----:B------:R-:W5:Y:S02]  /*9150*/  LDG.E.U8 R186, desc[UR36][R14.64+0x89] ;  /* 0x000089240eba7981 */ /* 0x000f64000c1e1100 */
[----:B-----5:R-:W-:-:S05]  /*9160*/  PRMT R0, R186, 0x8880, RZ ;  /* 0x00008880ba007816 */ /* 0x020fca00000000ff */
[----:B------:R-:W-:-:S07]  /*9170*/  IMAD R187, R0, R185, RZ ;  /* 0x000000b900bb7224 */ /* 0x000fce00078e02ff */
.L_x_333:
[----:B------:R-:W-:Y:S05]  /*9180*/  BSYNC B1 ;  /* 0x0000000000017941 */ /* 0x000fea0003800000 */
.L_x_332:
[----:B------:R-:W-:Y:S01]  /*9190*/  @!P3 IMAD R31, R31, R184, R187 ;  /* 0x000000b81f1fb224 */ /* 0x000fe200078e02bb */
[----:B------:R-:W-:Y:S04]  /*91a0*/  BSSY B1, `(.L_x_334) ;  /* 0x0000006000017945 */ /* 0x000fe80003800000 */
[----:B------:R0:W-:Y:S01]  /*91b0*/  @!P3 STG.E.U8 desc[UR36][R12.64+0x89], R31 ;  /* 0x0000891f0c00b986 */ /* 0x0001e2000c101124 */
[----:B------:R-:W-:Y:S05]  /*91c0*/  @P5 BRA `(.L_x_335) ;  /* 0x00000000000c5947 */ /* 0x000fea0003800000 */
[----:B------:R-:W5:Y:S02]  /*91d0*/  LDG.E.U8 R186, desc[UR36][R4.64+0x90] ;  /* 0x0000902404ba7981 */ /* 0x000f64000c1e1100 */
[----:B-----5:R-:W-:-:S05]  /*91e0*/  PRMT R0, R186, 0x8880, RZ ;  /* 0x00008880ba007816 */ /* 0x020fca00000000ff */
[----:B------:R-:W-:-:S07]  /*91f0*/  IMAD R187, R0, R185, RZ ;  /* 0x000000b900bb7224 */ /* 0x000fce00078e02ff */
.L_x_335:
[----:B------:R-:W-:Y:S05]  /*9200*/  BSYNC B1 ;  /* 0x0000000000017941 */ /* 0x000fea0003800000 */
.L_x_334:
[----:B0-----:R-:W-:Y:S01]  /*9210*/  @!P5 IMAD R7, R32, R184, R187 ;  /* 0x000000b82007d224 */ /* 0x001fe200078e02bb */
[----:B------:R-:W-:Y:S04]  /*9220*/  BSSY B1, `(.L_x_336) ;  /* 0x0000006000017945 */ /* 0x000fe80003800000 */
[----:B------:R0:W-:Y:S01]  /*9230*/  @!P5 STG.E.U8 desc[UR36][R8.64+0x90], R7 ;  /* 0x000090070800d986 */ /* 0x0001e2000c101124 */
[----:B------:R-:W-:Y:S05]  /*9240*/  @P0 BRA `(.L_x_337) ;  /* 0x00000000000c0947 */ /* 0x000fea0003800000 */
[----:B------:R-:W5:Y:S02]  /*9250*/  LDG.E.U8 R186, desc[UR36][R4.64+0x91] ;  /* 0x0000912404ba7981 */ /* 0x000f64000c1e1100 */
[----:B-----5:R-:W-:-:S05]  /*9260*/  PRMT R0, R186, 0x8880, RZ ;  /* 0x00008880ba007816 */ /* 0x020fca00000000ff */
[----:B------:R-:W-:-:S07]  /*9270*/  IMAD R187, R0, R185, RZ ;  /* 0x000000b900bb7224 */ /* 0x000fce00078e02ff */
.L_x_337:
[----:B------:R-:W-:Y:S05]  /*9280*/  BSYNC B1 ;  /* 0x0000000000017941 */ /* 0x000fea0003800000 */
.L_x_336:
[C---:B------:R-:W-:Y:S01]  /*9290*/  ISETP.LT.OR P4, PT, R22.reuse, 0x91, !P2 ;  /* 0x000000911600780c */ /* 0x040fe20005781670 */
[----:B------:R-:W-:Y:S01]  /*92a0*/  @!P0 IMAD R33, R33, R184, R187 ;  /* 0x000000b821218224 */ /* 0x000fe200078e02bb */
[----:B------:R-:W-:Y:S01]  /*92b0*/  BSSY B1, `(.L_x_338) ;  /* 0x000000a000017945 */ /* 0x000fe20003800000 */
[C---:B------:R-:W-:Y:S02]  /*92c0*/  ISETP.LT.OR P3, PT, R22.reuse, 0x92, !P2 ;  /* 0x000000921600780c */ /* 0x040fe40005761670 */
[C---:B------:R-:W-:Y:S01]  /*92d0*/  ISETP.LT.OR P5, PT, R22.reuse, 0x99, !P2 ;  /* 0x000000991600780c */ /* 0x040fe200057a1670 */
[----:B------:R0:W-:Y:S01]  /*92e0*/  @!P0 STG.E.U8 desc[UR36][R8.64+0x91], R33 ;  /* 0x0000912108008986 */ /* 0x0001e2000c101124 */
[C---:B------:R-:W-:Y:S02]  /*92f0*/  ISETP.LT.OR P0, PT, R22.reuse, 0x99, !P1 ;  /* 0x000000991600780c */ /* 0x040fe40004f01670 */
[----:B------:R-:W-:-:S04]  /*9300*/  ISETP.LT.OR P1, PT, R22, 0x9a, !P1 ;  /* 0x0000009a1600780c */ /* 0x000fc80004f21670 */
[----:B------:R-:W-:Y:S09]  /*9310*/  @P4 BRA `(.L_x_339) ;  /* 0x00000000000c4947 */ /* 0x000ff20003800000 */
[----:B------:R-:W5:Y:S02]  /*9320*/  LDG.E.U8 R186, desc[UR36][R14.64+0x90] ;  /* 0x000090240eba7981 */ /* 0x000f64000c1e1100 */
[----:B-----5:R-:W-:-:S05]  /*9330*/  PRMT R0, R186, 0x8880, RZ ;  /* 0x00008880ba007816 */ /* 0x020fca00000000ff */
[----:B------:R-:W-:-:S07]  /*9340*/  IMAD R187, R0, R185, RZ ;  /* 0x000000b900bb7224 */ /* 0x000fce00078e02ff */
.L_x_339:
[----:B------:R-:W-:Y:S05]  /*9350*/  BSYNC B1 ;  /* 0x0000000000017941 */ /* 0x000fea0003800000 */
.L_x_338:
[----:B0-----:R-:W-:Y:S01]  /*9360*/  @!P4 IMAD R7, R34, R184, R187 ;  /* 0x000000b82207c224 */ /* 0x001fe200078e02bb */
[----:B------:R-:W-:Y:S04]  /*9370*/  BSSY B1, `(.L_x_340) ;  /* 0x0000006000017945 */ /* 0x000fe80003800000 */
[----:B------:R0:W-:Y:S01]  /*9380*/  @!P4 STG.E.U8 desc[UR36][R12.64+0x90], R7 ;  /* 0x000090070c00c986 */ /* 0x0001e2000c101124 */
[----:B------:R-:W-:Y:S05]  /*9390*/  @P3 BRA `(.L_x_341) ;  /* 0x00000000000c3947 */ /* 0x000fea0003800000 */
[----:B------:R-:W5:Y:S02]  /*93a0*/  LDG.E.U8 R186, desc[UR36][R14.64+0x91] ;  /* 0x000091240eba7981 */ /* 0x000f64000c1e1100 */
[----:B-----5:R-:W-:-:S05]  /*93b0*/  PRMT R0, R186, 0x8880, RZ ;  /* 0x00008880ba007816 */ /* 0x020fca00000000ff */
[----:B------:R-:W-:-:S07]  /*93c0*/  IMAD R187, R0, R185, RZ ;  /* 0x000000b900bb7224 */ /* 0x000fce00078e02ff */
.L_x_341:
[----:B------:R-:W-:Y:S05]  /*93d0*/  BSYNC B1 ;  /* 0x0000000000017941 */ /* 0x000fea0003800000 */
.L_x_340:
[----:B------:R-:W-:Y:S01]  /*93e0*/  @!P3 IMAD R35, R35, R184, R187 ;  /* 0x000000b82323b224 */ /* 0x000fe200078e02bb */
[----:B------:R-:W-:Y:S04]  /*93f0*/  BSSY B1, `(.L_x_342) ;  /* 0x0000006000017945 */ /* 0x000fe80003800000 */
[----:B------:R0:W-:Y:S01]  /*9400*/  @!P3 STG.E.U8 desc[UR36][R12.64+0x91], R35 ;  /* 0x000091230c00b986 */ /* 0x0001e2000c101124 */
[----:B------:R-:W-:Y:S05]  /*9410*/  @P0 BRA `(.L_x_343) ;  /* 0x00000000000c0947 */ /* 0x000fea0003800000 */
[----:B------:R-:W5:Y:S02]  /*9420*/  LDG.E.U8 R186, desc[UR36][R4.64+0x98] ;  /* 0x0000982404ba7981 */ /* 0x000f64000c1e1100 */
[----:B-----5:R-:W-:-:S05]  /*9430*/  PRMT R0, R186, 0x8880, RZ ;  /* 0x00008880ba007816 */ /* 0x020fca00000000ff */
[----:B------:R-:W-:-:S07]  /*9440*/  IMAD R187, R0, R185, RZ ;  /* 0x000000b900bb7224 */ /* 0x000fce00078e02ff */
.L_x_343:
[----:B------:R-:W-:Y:S05]  /*9450*/  BSYNC B1 ;  /* 0x0000000000017941 */ /* 0x000fea0003800000 */
.L_x_342:
[----:B0-----:R-:W-:Y:S01]  /*9460*/  @!P0 IMAD R7, R36, R184, R187 ;  /* 0x000000b824078224 */ /* 0x001fe200078e02bb */
[----:B------:R-:W-:Y:S04]  /*9470*/  BSSY B1, `(.L_x_344) ;  /* 0x0000006000017945 */ /* 0x000fe80003800000 */
[----:B------:R0:W-:Y:S01]  /*9480*/  @!P0 STG.E.U8 desc[UR36][R8.64+0x98], R7 ;  /* 0x0000980708008986 */ /* 0x0001e2000c101124 */
[----:B------:R-:W-:Y:S05]  /*9490*/  @P1 BRA `(.L_x_345) ;  /* 0x00000000000c1947 */ /* 0x000fea0003800000 */
[----:B------:R-:W5:Y:S02]  /*94a0*/  LDG.E.U8 R186, desc[UR36][R4.64+0x99] ;  /* 0x0000992404ba7981 */ /* 0x000f64000c1e1100 */
[----:B-----5:R-:W-:-:S05]  /*94b0*/  PRMT R0, R186, 0x8880, RZ ;  /* 0x00008880ba007816 */ /* 0x020fca00000000ff */
[----:B------:R-:W-:-:S07]  /*94c0*/  IMAD R187, R0, R185, RZ ;  /* 0x000000b900bb7224 */ /* 0x000fce00078e02ff */
.L_x_345:
[----:B------:R-:W-:Y:S05]  /*94d0*/  BSYNC B1 ;  /* 0x0000000000017941 */ /* 0x000fea0003800000 */
.L_x_344:
[----:B------:R-:W-:Y:S01]  /*94e0*/  @!P1 IMAD R37, R37, R184, R187 ;  /* 0x000000b825259224 */ /* 0x000fe200078e02bb */
[----:B------:R-:W-:Y:S04]  /*94f0*/  BSSY B1, `(.L_x_346) ;  /* 0x0000006000017945 */ /* 0x000fe80003800000 */
[----:B------:R0:W-:Y:S01]  /*9500*/  @!P1 STG.E.U8 desc[UR36][R8.64+0x99], R37 ;  /* 0x0000992508009986 */ /* 0x0001e2000c101124 */
[----:B------:R-:W-:Y:S05]  /*9510*/  @P5 BRA `(.L_x_347) ;  /* 0x00000000000c5947 */ /* 0x000fea0003800000 */
[----:B------:R-:W5:Y:S02]  /*9520*/  LDG.E.U8 R186, desc[UR36][R14.64+0x98] ;  /* 0x000098240eba7981 */ /* 0x000f64000c1e1100 */
[----:B-----5:R-:W-:-:S05]  /*9530*/  PRMT R0, R186, 0x8880, RZ ;  /* 0x00008880ba007816 */ /* 0x020fca00000000ff */
[----:B------:R-:W-:-:S07]  /*9540*/  IMAD R187, R0, R185, RZ ;  /* 0x000000b900bb7224 */ /* 0x000fce00078e02ff */
.L_x_347:
[----:B------:R-:W-:Y:S05]  /*9550*/  BSYNC B1 ;  /* 0x0000000000017941 */ /* 0x000fea0003800000 */
.L_x_346:
[----:B------:R-:W-:Y:S01]  /*9560*/  @!P5 IMAD R5, R38, R184, R187 ;  /* 0x000000b82605d224 */ /* 0x000fe200078e02bb */
[----:B------:R-:W-:Y:S01]  /*9570*/  ISETP.LT.OR P2, PT, R22, 0x9a, !P2 ;  /* 0x0000009a1600780c */ /* 0x000fe20005741670 */
[----:B------:R-:W-:Y:S03]  /*9580*/  BSSY B1, `(.L_x_348) ;  /* 0x0000006000017945 */ /* 0x000fe60003800000 */
[----:B------:R0:W-:Y:S09]  /*9590*/  @!P5 STG.E.U8 desc[UR36][R12.64+0x98], R5 ;  /* 0x000098050c00d986 */ /* 0x0001f2000c101124 */
[----:B------:R-:W-:Y:S05]  /*95a0*/  @P2 BRA `(.L_x_349) ;  /* 0x00000000000c2947 */ /* 0x000fea0003800000 */
[----:B------:R-:W5:Y:S02]  /*95b0*/  LDG.E.U8 R186, desc[UR36][R14.64+0x99] ;  /* 0x000099240eba7981 */ /* 0x000f64000c1e1100 */
[----:B-----5:R-:W-:-:S05]  /*95c0*/  PRMT R0, R186, 0x8880, RZ ;  /* 0x00008880ba007816 */ /* 0x020fca00000000ff */
[----:B------:R-:W-:-:S07]  /*95d0*/  IMAD R187, R0, R185, RZ ;  /* 0x000000b900bb7224 */ /* 0x000fce00078e02ff */
.L_x_349:
[----:B------:R-:W-:Y:S05]  /*95e0*/  BSYNC B1 ;  /* 0x0000000000017941 */ /* 0x000fea0003800000 */
.L_x_348:
[----:B------:R-:W-:Y:S01]  /*95f0*/  IMAD R39, R39, R184, R187 ;  /* 0x000000b827277224 */ /* 0x000fe200078e02bb */
[----:B------:R-:W-:Y:S06]  /*9600*/  @P2 BRA `(.L_x_350) ;  /* 0x0000001c00982947 */ /* 0x000fec0003800000 */
[----:B------:R0:W-:Y:S01]  /*9610*/  STG.E.U8 desc[UR36][R12.64+0x99], R39 ;  /* 0x000099270c007986 */ /* 0x0001e2000c101124 */
[----:B------:R-:W-:Y:S05]  /*9620*/  BRA `(.L_x_350) ;  /* 0x0000001c00907947 */ /* 0x000fea0003800000 */
.L_x_29:
[C---:B------:R-:W-:Y:S02]  /*9630*/  ISETP.GE.AND P2, PT, R0.reuse, 0x1, PT ;  /* 0x000000010000780c */ /* 0x040fe40003f46270 */
[----:B------:R-:W-:Y:S02]  /*9640*/  ISETP.GE.AND P3, PT, R0, 0x9, PT ;  /* 0x000000090000780c */ /* 0x000fe40003f66270 */
[C---:B------:R-:W-:Y:S02]  /*9650*/  ISETP.LT.OR P0, PT, R22.reuse, 0x1, !P2 ;  /* 0x000000011600780c */ /* 0x040fe40005701670 */
[C---:B------:R-:W-:Y:S02]  /*9660*/  ISETP.LT.OR P5, PT, R22.reuse, 0x2, !P2 ;  /* 0x000000021600780c */ /* 0x040fe400057a1670 */
[C---:B------:R-:W-:Y:S02]  /*9670*/  ISETP.LT.OR P1, PT, R22.reuse, 0x1, !P3 ;  /* 0x000000011600780c */ /* 0x040fe40005f21670 */
[----:B------:R-:W-:-:S07]  /*9680*/  ISETP.LT.OR P4, PT, R22, 0x2, !P3 ;  /* 0x000000021600780c */ /* 0x000fce0005f81670 */
[-C--:B------:R-:W-:Y:S02]  /*9690*/  @!P0 IMAD R5, R168, R184.reuse, RZ ;  /* 0x000000b8a8058224 */ /* 0x080fe400078e02ff */
[-C--:B------:R-:W-:Y:S02]  /*96a0*/  @!P5 IMAD R169, R169, R184.reuse, RZ ;  /* 0x000000b8a9a9d224 */ /* 0x080fe400078e02ff */
[-C--:B------:R-:W-:Y:S01]  /*96b0*/  @!P1 IMAD R15, R170, R184.reuse, RZ ;  /* 0x000000b8aa0f9224 */ /* 0x080fe200078e02ff */
[----:B------:R0:W-:Y:S01]  /*96c0*/  @!P0 STG.E.U8 desc[UR36][R6.64], R5 ;  /* 0x0000000506008986 */ /* 0x0001e2000c101124 */
[C---:B------:R-:W-:Y:S01]  /*96d0*/  ISETP.LT.OR P0, PT, R22.reuse, 0x9, !P2 ;  /* 0x000000091600780c */ /* 0x040fe20005701670 */
[----:B------:R-:W-:Y:S02]  /*96e0*/  @!P4 IMAD R171, R171, R184, RZ ;  /* 0x000000b8ababc224 */ /* 0x000fe400078e02ff */
[----:B------:R-:W-:Y:S01]  /*96f0*/  @!P5 STG.E.U8 desc[UR36][R6.64+0x1], R169 ;  /* 0x000001a90600d986 */ /* 0x000fe2000c101124 */
[----:B------:R-:W-:-:S03]  /*9700*/  ISETP.LT.OR P5, PT, R22, 0xa, !P2 ;  /* 0x0000000a1600780c */ /* 0x000fc600057a1670 */
[----:B------:R1:W-:Y:S01]  /*9710*/  @!P1 STG.E.U8 desc[UR36][R10.64], R15 ;  /* 0x0000000f0a009986 */ /* 0x0003e2000c101124 */
[----:B------:R-:W-:-:S03]  /*9720*/  ISETP.LT.OR P1, PT, R22, 0x9, !P3 ;  /* 0x000000091600780c */ /* 0x000fc60005f21670 */
[----:B------:R-:W-:Y:S01]  /*9730*/  @!P4 STG.E.U8 desc[UR36][R10.64+0x1], R171 ;  /* 0x000001ab0a00c986 */ /* 0x000fe2000c101124 */
[----:B------:R-:W-:Y:S01]  /*9740*/  ISETP.LT.OR P4, PT, R22, 0xa, !P3 ;  /* 0x0000000a1600780c */ /* 0x000fe20005f81670 */
[----:B------:R-:W-:-:S04]  /*9750*/  @!P0 IMAD R19, R172, R184, RZ ;  /* 0x000000b8ac138224 */ /* 0x000fc800078e02ff */
[-C--:B------:R-:W-:Y:S01]  /*9760*/  @!P5 IMAD R173, R173, R184.reuse, RZ ;  /* 0x000000b8adadd224 */ /* 0x080fe200078e02ff */
[----:B------:R2:W-:Y:S01]  /*9770*/  @!P0 STG.E.U8 desc[UR36][R6.64+0x8], R19 ;  /* 0x0000081306008986 */ /* 0x0005e2000c101124 */
[----:B------:R-:W-:Y:S02]  /*9780*/  ISETP.LT.OR P0, PT, R22, 0x11, !P2 ;  /* 0x000000111600780c */ /* 0x000fe40005701670 */
[-C--:B0-----:R-:W-:Y:S01]  /*9790*/  @!P1 IMAD R5, R174, R184.reuse, RZ ;  /* 0x000000b8ae059224 */ /* 0x081fe200078e02ff */
[----:B------:R-:W-:Y:S01]  /*97a0*/  @!P5 STG.E.U8 desc[UR36][R6.64+0x9], R173 ;  /* 0x000009ad0600d986 */ /* 0x000fe2000c101124 */
[C---:B------:R-:W-:Y:S02]  /*97b0*/  ISETP.LT.OR P5, PT, R22.reuse, 0x12, !P2 ;  /* 0x000000121600780c */ /* 0x040fe400057a1670 */
[----:B------:R-:W-:Y:S01]  /*97c0*/  @!P4 IMAD R175, R175, R184, RZ ;  /* 0x000000b8afafc224 */ /* 0x000fe200078e02ff */
[----:B------:R0:W-:Y:S01]  /*97d0*/  @!P1 STG.E.U8 desc[UR36][R10.64+0x8], R5 ;  /* 0x000008050a009986 */ /* 0x0001e2000c101124 */
[----:B------:R-:W-:-:S03]  /*97e0*/  ISETP.LT.OR P1, PT, R22, 0x11, !P3 ;  /* 0x000000111600780c */ /* 0x000fc60005f21670 */
[----:B------:R-:W-:Y:S01]  /*97f0*/  @!P4 STG.E.U8 desc[UR36][R10.64+0x9], R175 ;  /* 0x000009af0a00c986 */ /* 0x000fe2000c101124 */
[----:B------:R-:W-:Y:S01]  /*9800*/  ISETP.LT.OR P4, PT, R22, 0x12, !P3 ;  /* 0x000000121600780c */ /* 0x000fe20005f81670 */
[----:B-1----:R-:W-:-:S04]  /*9810*/  @!P0 IMAD R15, R176, R184, RZ ;  /* 0x000000b8b00f8224 */ /* 0x002fc800078e02ff */
[-C--:B------:R-:W-:Y:S01]  /*9820*/  @!P5 IMAD R177, R177, R184.reuse, RZ ;  /* 0x000000b8b1b1d224 */ /* 0x080fe200078e02ff */
[----:B------:R1:W-:Y:S01]  /*9830*/  @!P0 STG.E.U8 desc[UR36][R6.64+0x10], R15 ;  /* 0x0000100f06008986 */ /* 0x0003e2000c101124 */
[----:B------:R-:W-:Y:S02]  /*9840*/  ISETP.LT.OR P0, PT, R22, 0x19, !P2 ;  /* 0x000000191600780c */ /* 0x000fe40005701670 */
[-C--:B--2---:R-:W-:Y:S01]  /*9850*/  @!P1 IMAD R19, R178, R184.reuse, RZ ;  /* 0x000000b8b2139224 */ /* 0x084fe200078e02ff */
[----:B------:R-:W-:Y:S01]  /*9860*/  @!P5 STG.E.U8 desc[UR36][R6.64+0x11], R177 ;  /* 0x000011b10600d986 */ /* 0x000fe2000c101124 */
[----:B------:R-:W-:Y:S02]  /*9870*/  ISETP.LT.OR P5, PT, R22, 0x1a, !P2 ;  /* 0x0000001a1600780c */ /* 0x000fe400057a1670 */
[----:B------:R-:W-:Y:S01]  /*9880*/  @!P4 IMAD R179, R179, R184, RZ ;  /* 0x000000b8b3b3c224 */ /* 0x000fe200078e02ff */
[----:B------:R2:W-:Y:S01]  /*9890*/  @!P1 STG.E.U8 desc[UR36][R10.64+0x10], R19 ;  /* 0x000010130a009986 */ /* 0x0005e2000c101124 */
[----:B------:R-:W-:-:S03]  /*98a0*/  ISETP.GE.AND P1, PT, R0, 0x81, PT ;  /* 0x000000810000780c */ /* 0x000fc60003f26270 */
[----:B------:R-:W-:Y:S01]  /*98b0*/  @!P4 STG.E.U8 desc[UR36][R10.64+0x11], R179 ;  /* 0x000011b30a00c986 */ /* 0x000fe2000c101124 */
[----:B------:R-:W-:Y:S01]  /*98c0*/  ISETP.LT.OR P4, PT, R22, 0x19, !P3 ;  /* 0x000000191600780c */ /* 0x000fe20005f81670 */
[----:B0-----:R-:W-:-:S04]  /*98d0*/  @!P0 IMAD R5, R180, R184, RZ ;  /* 0x000000b8b4058224 */ /* 0x001fc800078e02ff */
[----:B------:R-:W-:Y:S01]  /*98e0*/  @!P5 IMAD R181, R181, R184, RZ ;  /* 0x000000b8b5b5d224 */ /* 0x000fe200078e02ff */
[----:B------:R0:W-:Y:S01]  /*98f0*/  @!P0 STG.E.U8 desc[UR36][R6.64+0x18], R5 ;  /* 0x0000180506008986 */ /* 0x0001e2000c101124 */
[----:B------:R-:W-:-:S03]  /*9900*/  ISETP.LT.OR P0, PT, R22, 0x1a, !P3 ;  /* 0x0000001a1600780c */ /* 0x000fc60005f01670 */
[----:B------:R-:W-:Y:S01]  /*9910*/  @!P5 STG.E.U8 desc[UR36][R6.64+0x19], R181 ;  /* 0x000019b50600d986 */ /* 0x000fe2000c101124 */
[----:B------:R-:W-:Y:S02]  /*9920*/  ISETP.LT.OR P5, PT, R22, 0x1, !P1 ;  /* 0x000000011600780c */ /* 0x000fe40004fa1670 */
[----:B-1----:R-:W-:-:S05]  /*9930*/  @!P4 IMAD R15, R182, R184, RZ ;  /* 0x000000b8b60fc224 */ /* 0x002fca00078e02ff */
[----:B------:R1:W-:Y:S01]  /*9940*/  @!P4 STG.E.U8 desc[UR36][R10.64+0x18], R15 ;  /* 0x0000180f0a00c986 */ /* 0x0003e2000c101124 */
[----:B------:R-:W-:Y:S01]  /*9950*/  ISETP.LT.OR P4, PT, R22, 0x2, !P1 ;  /* 0x000000021600780c */ /* 0x000fe20004f81670 */
[----:B------:R-:W-:-:S04]  /*9960*/  @!P0 IMAD R183, R183, R184, RZ ;  /* 0x000000b8b7b78224 */ /* 0x000fc800078e02ff */
[----:B--2---:R-:W-:Y:S01]  /*9970*/  @!P5 IMAD R19, R152, R184, RZ ;  /* 0x000000b89813d224 */ /* 0x004fe200078e02ff */
[----:B------:R-:W-:Y:S01]  /*9980*/  @!P0 STG.E.U8 desc[UR36][R10.64+0x19], R183 ;  /* 0x000019b70a008986 */ /* 0x000fe2000c101124 */
[----:B------:R-:W-:-:S03]  /*9990*/  ISETP.GE.AND P0, PT, R0, 0x89, PT ;  /* 0x000000890000780c */ /* 0x000fc60003f06270 */
[----:B------:R-:W-:Y:S01]  /*99a0*/  @!P5 STG.E.U8 desc[UR36][R8.64], R19 ;  /* 0x000000130800d986 */ /* 0x000fe2000c101124 */
[----:B------:R-:W-:Y:S02]  /*99b0*/  ISETP.LT.OR P5, PT, R22, 0x1, !P0 ;  /* 0x000000011600780c */ /* 0x000fe400047a1670 */
[----:B------:R-:W-:-:S05]  /*99c0*/  @!P4 IMAD R153, R153, R184, RZ ;  /* 0x000000b89999c224 */ /* 0x000fca00078e02ff */
[----:B------:R-:W-:Y:S01]  /*99d0*/  @!P4 STG.E.U8 desc[UR36][R8.64+0x1], R153 ;  /* 0x000001990800c986 */ /* 0x000fe2000c101124 */
[----:B------:R-:W-:-:S05]  /*99e0*/  ISETP.LT.OR P4, PT, R22, 0x2, !P0 ;  /* 0x000000021600780c */ /* 0x000fca0004781670 */
[----:B0-----:R-:W-:-:S05]  /*99f0*/  @!P5 IMAD R5, R154, R184, RZ ;  /* 0x000000b89a05d224 */ /* 0x001fca00078e02ff */
[----:B------:R0:W-:Y:S01]  /*9a00*/  @!P5 STG.E.U8 desc[UR36][R12.64], R5 ;  /* 0x000000050c00d986 */ /* 0x0001e2000c101124 */
[----:B------:R-:W-:Y:S02]  /*9a10*/  ISETP.LT.OR P5, PT, R22, 0x9, !P1 ;  /* 0x000000091600780c */ /* 0x000fe40004fa1670 */
[----:B------:R-:W-:-:S05]  /*9a20*/  @!P4 IMAD R155, R155, R184, RZ ;  /* 0x000000b89b9bc224 */ /* 0x000fca00078e02ff */
[----:B------:R-:W-:Y:S01]  /*9a30*/  @!P4 STG.E.U8 desc[UR36][R12.64+0x1], R155 ;  /* 0x0000019b0c00c986 */ /* 0x000fe2000c101124 */
[----:B------:R-:W-:-:S05]  /*9a40*/  ISETP.LT.OR P4, PT, R22, 0xa, !P1 ;  /* 0x0000000a1600780c */ /* 0x000fca0004f81670 */
[----:B-1----:R-:W-:-:S05]  /*9a50*/  @!P5 IMAD R15, R156, R184, RZ ;  /* 0x000000b89c0fd224 */ /* 0x002fca00078e02ff */
[----:B------:R1:W-:Y:S01]  /*9a60*/  @!P5 STG.E.U8 desc[UR36][R8.64+0x8], R15 ;  /* 0x0000080f0800d986 */ /* 0x0003e2000c101124 */
        /* <DEDUP_REMOVED lines=354> */
[C---:B------:R-:W-:Y:S02]  /*b090*/  ISETP.LT.OR P5, PT, R22.reuse, 0x99, !P2 ;  /* 0x000000991600780c */ /* 0x040fe400057a1670 */
[----:B------:R-:W-:Y:S01]  /*b0a0*/  ISETP.LT.OR P2, PT, R22, 0x9a, !P2 ;  /* 0x0000009a1600780c */ /* 0x000fe20005741670 */
[----:B------:R-:W-:-:S05]  /*b0b0*/  @!P4 IMAD R51, R51, R184, RZ ;  /* 0x000000b83333c224 */ /* 0x000fca00078e02ff */
[----:B------:R-:W-:Y:S01]  /*b0c0*/  @!P4 STG.E.U8 desc[UR36][R10.64+0x91], R51 ;  /* 0x000091330a00c986 */ /* 0x000fe2000c101124 */
[C---:B------:R-:W-:Y:S02]  /*b0d0*/  ISETP.LT.OR P4, PT, R22.reuse, 0x99, !P3 ;  /* 0x000000991600780c */ /* 0x040fe40005f81670 */
[----:B------:R-:W-:Y:S02]  /*b0e0*/  ISETP.LT.OR P3, PT, R22, 0x9a, !P3 ;  /* 0x0000009a1600780c */ /* 0x000fe40005f61670 */
[-C--:B-1----:R-:W-:Y:S02]  /*b0f0*/  @!P5 IMAD R15, R52, R184.reuse, RZ ;  /* 0x000000b8340fd224 */ /* 0x082fe400078e02ff */
[----:B------:R-:W-:-:S03]  /*b100*/  @!P2 IMAD R53, R53, R184, RZ ;  /* 0x000000b83535a224 */ /* 0x000fc600078e02ff */
[----:B------:R-:W-:Y:S01]  /*b110*/  @!P5 STG.E.U8 desc[UR36][R6.64+0x98], R15 ;  /* 0x0000980f0600d986 */ /* 0x000fe2000c101124 */
[----:B------:R-:W-:-:S03]  /*b120*/  ISETP.LT.OR P5, PT, R22, 0x81, !P1 ;  /* 0x000000811600780c */ /* 0x000fc60004fa1670 */
[----:B------:R1:W-:Y:S01]  /*b130*/  @!P2 STG.E.U8 desc[UR36][R6.64+0x99], R53 ;  /* 0x000099350600a986 */ /* 0x0003e2000c101124 */
[----:B------:R-:W-:Y:S01]  /*b140*/  ISETP.LT.OR P2, PT, R22, 0x82, !P1 ;  /* 0x000000821600780c */ /* 0x000fe20004f41670 */
[-C--:B0-----:R-:W-:Y:S02]  /*b150*/  @!P4 IMAD R5, R54, R184.reuse, RZ ;  /* 0x000000b83605c224 */ /* 0x081fe400078e02ff */
[----:B------:R-:W-:-:S03]  /*b160*/  @!P3 IMAD R55, R55, R184, RZ ;  /* 0x000000b83737b224 */ /* 0x000fc600078e02ff */
[----:B------:R0:W-:Y:S01]  /*b170*/  @!P4 STG.E.U8 desc[UR36][R10.64+0x98], R5 ;  /* 0x000098050a00c986 */ /* 0x0001e2000c101124 */
[----:B------:R-:W-:Y:S02]  /*b180*/  ISETP.LT.OR P4, PT, R22, 0x81, !P0 ;  /* 0x000000811600780c */ /* 0x000fe40004781670 */
[-C--:B------:R-:W-:Y:S01]  /*b190*/  @!P5 IMAD R19, R24, R184.reuse, RZ ;  /* 0x000000b81813d224 */ /* 0x080fe200078e02ff */
[----:B------:R2:W-:Y:S01]  /*b1a0*/  @!P3 STG.E.U8 desc[UR36][R10.64+0x99], R55 ;  /* 0x000099370a00b986 */ /* 0x0005e2000c101124 */
[C---:B------:R-:W-:Y:S02]  /*b1b0*/  ISETP.LT.OR P3, PT, R22.reuse, 0x82, !P0 ;  /* 0x000000821600780c */ /* 0x040fe40004761670 */
[----:B------:R-:W-:Y:S01]  /*b1c0*/  @!P2 IMAD R25, R25, R184, RZ ;  /* 0x000000b81919a224 */ /* 0x000fe200078e02ff */
[----:B------:R-:W-:Y:S01]  /*b1d0*/  @!P5 STG.E.U8 desc[UR36][R8.64+0x80], R19 ;  /* 0x000080130800d986 */ /* 0x000fe2000c101124 */
[----:B------:R-:W-:-:S03]  /*b1e0*/  ISETP.LT.OR P5, PT, R22, 0x89, !P1 ;  /* 0x000000891600780c */ /* 0x000fc60004fa1670 */
[----:B------:R-:W-:Y:S01]  /*b1f0*/  @!P2 STG.E.U8 desc[UR36][R8.64+0x81], R25 ;  /* 0x000081190800a986 */ /* 0x000fe2000c101124 */
[----:B------:R-:W-:Y:S01]  /*b200*/  ISETP.LT.OR P2, PT, R22, 0x8a, !P1 ;  /* 0x0000008a1600780c */ /* 0x000fe20004f41670 */
[----:B-1----:R-:W-:-:S04]  /*b210*/  @!P4 IMAD R7, R26, R184, RZ ;  /* 0x000000b81a07c224 */ /* 0x002fc800078e02ff */
        /* <DEDUP_REMOVED lines=11> */
[----:B------:R-:W-:-:S04]  /*b2d0*/  @!P4 IMAD R31, R31, R184, RZ ;  /* 0x000000b81f1fc224 */ /* 0x000fc800078e02ff */
[-C--:B--2---:R-:W-:Y:S01]  /*b2e0*/  @!P3 IMAD R11, R30, R184.reuse, RZ ;  /* 0x000000b81e0bb224 */ /* 0x084fe200078e02ff */
[----:B------:R-:W-:Y:S01]  /*b2f0*/  @!P4 STG.E.U8 desc[UR36][R12.64+0x89], R31 ;  /* 0x0000891f0c00c986 */ /* 0x000fe2000c101124 */
[----:B------:R-:W-:Y:S02]  /*b300*/  ISETP.LT.OR P4, PT, R22, 0x92, !P0 ;  /* 0x000000921600780c */ /* 0x000fe40004781670 */
[-C--:B-1----:R-:W-:Y:S01]  /*b310*/  @!P5 IMAD R7, R32, R184.reuse, RZ ;  /* 0x000000b82007d224 */ /* 0x082fe200078e02ff */
[----:B------:R-:W-:Y:S01]  /*b320*/  @!P3 STG.E.U8 desc[UR36][R12.64+0x88], R11 ;  /* 0x0000880b0c00b986 */ /* 0x000fe2000c101124 */
[C---:B------:R-:W-:Y:S02]  /*b330*/  ISETP.LT.OR P3, PT, R22.reuse, 0x91, !P0 ;  /* 0x000000911600780c */ /* 0x040fe40004761670 */
[----:B------:R-:W-:Y:S01]  /*b340*/  @!P2 IMAD R33, R33, R184, RZ ;  /* 0x000000b82121a224 */ /* 0x000fe200078e02ff */
[----:B------:R1:W-:Y:S01]  /*b350*/  @!P5 STG.E.U8 desc[UR36][R8.64+0x90], R7 ;  /* 0x000090070800d986 */ /* 0x0003e2000c101124 */
[----:B------:R-:W-:-:S02]  /*b360*/  ISETP.LT.OR P5, PT, R22, 0x99, !P0 ;  /* 0x000000991600780c */ /* 0x000fc400047a1670 */
[C---:B------:R-:W-:Y:S01]  /*b370*/  ISETP.LT.OR P0, PT, R22.reuse, 0x9a, !P0 ;  /* 0x0000009a1600780c */ /* 0x040fe20004701670 */
[----:B------:R2:W-:Y:S01]  /*b380*/  @!P2 STG.E.U8 desc[UR36][R8.64+0x91], R33 ;  /* 0x000091210800a986 */ /* 0x0005e2000c101124 */
[C---:B------:R-:W-:Y:S01]  /*b390*/  ISETP.LT.OR P2, PT, R22.reuse, 0x99, !P1 ;  /* 0x000000991600780c */ /* 0x040fe20004f41670 */
[----:B------:R-:W-:Y:S01]  /*b3a0*/  @!P4 IMAD R35, R35, R184, RZ ;  /* 0x000000b82323c224 */ /* 0x000fe200078e02ff */
[----:B------:R-:W-:-:S03]  /*b3b0*/  ISETP.LT.OR P1, PT, R22, 0x9a, !P1 ;  /* 0x0000009a1600780c */ /* 0x000fc60004f21670 */
[-C--:B0-----:R-:W-:Y:S01]  /*b3c0*/  @!P3 IMAD R5, R34, R184.reuse, RZ ;  /* 0x000000b82205b224 */ /* 0x081fe200078e02ff */
[----:B------:R2:W-:Y:S03]  /*b3d0*/  @!P4 STG.E.U8 desc[UR36][R12.64+0x91], R35 ;  /* 0x000091230c00c986 */ /* 0x0005e6000c101124 */
[-C--:B-1----:R-:W-:Y:S01]  /*b3e0*/  @!P5 IMAD R7, R38, R184.reuse, RZ ;  /* 0x000000b82607d224 */ /* 0x082fe200078e02ff */
[----:B------:R2:W-:Y:S01]  /*b3f0*/  @!P3 STG.E.U8 desc[UR36][R12.64+0x90], R5 ;  /* 0x000090050c00b986 */ /* 0x0005e2000c101124 */
[-C--:B------:R-:W-:Y:S02]  /*b400*/  @!P0 IMAD R39, R39, R184.reuse, RZ ;  /* 0x000000b827278224 */ /* 0x080fe400078e02ff */
[-C--:B------:R-:W-:Y:S02]  /*b410*/  @!P2 IMAD R11, R36, R184.reuse, RZ ;  /* 0x000000b8240ba224 */ /* 0x080fe400078e02ff */
[----:B------:R-:W-:-:S03]  /*b420*/  @!P1 IMAD R37, R37, R184, RZ ;  /* 0x000000b825259224 */ /* 0x000fc600078e02ff */
[----:B------:R2:W-:Y:S04]  /*b430*/  @!P2 STG.E.U8 desc[UR36][R8.64+0x98], R11 ;  /* 0x0000980b0800a986 */ /* 0x0005e8000c101124 */
[----:B------:R2:W-:Y:S04]  /*b440*/  @!P1 STG.E.U8 desc[UR36][R8.64+0x99], R37 ;  /* 0x0000992508009986 */ /* 0x0005e8000c101124 */
[----:B------:R2:W-:Y:S04]  /*b450*/  @!P5 STG.E.U8 desc[UR36][R12.64+0x98], R7 ;  /* 0x000098070c00d986 */ /* 0x0005e8000c101124 */
[----:B------:R2:W-:Y:S02]  /*b460*/  @!P0 STG.E.U8 desc[UR36][R12.64+0x99], R39 ;  /* 0x000099270c008986 */ /* 0x0005e4000c101124 */
.L_x_350:
[----:B------:R-:W-:Y:S05]  /*b470*/  BSYNC B0 ;  /* 0x0000000000007941 */ /* 0x000fea0003800000 */
.L_x_28:
[----:B------:R-:W-:Y:S01]  /*b480*/  ULDC UR4, c[0x0][0xc] ;  /* 0x0000030000047ab9 */ /* 0x000fe20000000800 */
[----:B------:R-:W-:Y:S01]  /*b490*/  ULDC UR5, c[0x0][0x10] ;  /* 0x0000040000057ab9 */ /* 0x000fe20000000800 */
[----:B0-2---:R-:W0:Y:S01]  /*b4a0*/  LDC R7, c[0x0][0x14] ;  /* 0x00000500ff077b82 */ /* 0x005e220000000800 */
[----:B------:R-:W-:Y:S01]  /*b4b0*/  UIMAD.WIDE.U32 UR4, UR4, UR5, URZ ;  /* 0x00000005040472a5 */ /* 0x000fe2000f8e003f */
[----:B------:R-:W-:Y:S01]  /*b4c0*/  IMAD.MOV.U32 R4, RZ, RZ, R17 ;  /* 0x000000ffff047224 */ /* 0x000fe200078e0011 */
[----:B------:R-:W-:Y:S01]  /*b4d0*/  PRMT R0, RZ, 0x7610, R0 ;  /* 0x00007610ff007816 */ /* 0x000fe20000000000 */
[----:B------:R-:W-:Y:S02]  /*b4e0*/  IMAD.MOV.U32 R5, RZ, RZ, R16 ;  /* 0x000000ffff057224 */ /* 0x000fe400078e0010 */
[----:B------:R-:W-:Y:S02]  /*b4f0*/  IMAD.MOV.U32 R22, RZ, RZ, -0x1 ;  /* 0xffffffffff167424 */ /* 0x000fe400078e00ff */
[----:B------:R-:W-:-:S02]  /*b500*/  IMAD.MOV.U32 R18, RZ, RZ, -0x1 ;  /* 0xffffffffff127424 */ /* 0x000fc400078e00ff */
[----:B0-----:R-:W-:-:S04]  /*b510*/  IMAD.WIDE.U32 R4, R7, UR4, R4 ;  /* 0x0000000407047c25 */ /* 0x001fc8000f8e0004 */
[----:B------:R-:W-:Y:S01]  /*b520*/  IMAD R7, R7, UR5, RZ ;  /* 0x0000000507077c24 */ /* 0x000fe2000f8e02ff */
[----:B------:R-:W-:Y:S01]  /*b530*/  ULDC.64 UR4, c[0x0][0x650] ;  /* 0x0001940000047ab9 */ /* 0x000fe20000000a00 */
[----:B------:R-:W-:Y:S01]  /*b540*/  IMAD.MOV.U32 R17, RZ, RZ, R4 ;  /* 0x000000ffff117224 */ /* 0x000fe200078e0004 */
[----:B------:R-:W-:Y:S01]  /*b550*/  ISETP.GE.U32.AND P0, PT, R4, UR4, PT ;  /* 0x0000000404007c0c */ /* 0x000fe2000bf06070 */
[----:B------:R-:W-:-:S05]  /*b560*/  IMAD.IADD R16, R5, 0x1, R7 ;  /* 0x0000000105107824 */ /* 0x000fca00078e0207 */
[----:B------:R-:W-:-:S13]  /*b570*/  ISETP.GE.U32.AND.EX P0, PT, R16, UR5, PT, P0 ;  /* 0x0000000510007c0c */ /* 0x000fda000bf06100 */
[----:B------:R-:W-:Y:S05]  /*b580*/  @P0 BRA `(.L_x_351) ;  /* 0x0000000400700947 */ /* 0x000fea0003800000 */
[----:B------:R-:W0:Y:S01]  /*b590*/  S2R R19, SR_CTAID.X ;  /* 0x0000000000137919 */ /* 0x000e220000002500 */
[----:B-1--4-:R-:W1:Y:S01]  /*b5a0*/  LDC.64 R10, c[0x0][0x628] ;  /* 0x00018a00ff0a7b82 */ /* 0x012e620000000a00 */
[----:B------:R-:W-:Y:S01]  /*b5b0*/  ULDC UR4, c[0x0][0x150] ;  /* 0x0000540000047ab9 */ /* 0x000fe20000000800 */
[----:B---3--:R-:W-:Y:S01]  /*b5c0*/  IMAD.MOV.U32 R8, RZ, RZ, R17 ;  /* 0x000000ffff087224 */ /* 0x008fe200078e0011 */
[----:B------:R-:W2:Y:S01]  /*b5d0*/  S2R R21, SR_CTAID.Y ;  /* 0x0000000000157919 */ /* 0x000ea20000002600 */
[----:B------:R-:W-:-:S04]  /*b5e0*/  IMAD.MOV.U32 R9, RZ, RZ, R16 ;  /* 0x000000ffff097224 */ /* 0x000fc800078e0010 */
[----:B------:R-:W3:Y:S08]  /*b5f0*/  LDC R22, c[0x0][0x144] ;  /* 0x00005100ff167b82 */ /* 0x000ef00000000800 */
[----:B------:R-:W4:Y:S08]  /*b600*/  LDC R12, c[0x0][0x630] ;  /* 0x00018c00ff0c7b82 */ /* 0x000f300000000800 */
[----:B------:R-:W2:Y:S01]  /*b610*/  LDC.64 R14, c[0x0][0x620] ;  /* 0x00018800ff0e7b82 */ /* 0x000ea20000000a00 */
[----:B-1----:R-:W-:-:S04]  /*b620*/  ISETP.NE.U32.AND P0, PT, R10, RZ, PT ;  /* 0x000000ff0a00720c */ /* 0x002fc80003f05070 */
[----:B------:R-:W-:Y:S02]  /*b630*/  ISETP.NE.AND.EX P0, PT, R11, RZ, PT, P0 ;  /* 0x000000ff0b00720c */ /* 0x000fe40003f05300 */
[----:B0-----:R-:W-:-:S05]  /*b640*/  I2FP.F32.U32 R0, R19 ;  /* 0x0000001300007245 */ /* 0x001fca0000201000 */
[----:B------:R-:W-:-:S04]  /*b650*/  FMUL R0, R0, UR4 ;  /* 0x0000000400007c20 */ /* 0x000fc80008400000 */
[----:B------:R0:W1:Y:S02]  /*b660*/  F2I.U32.TRUNC.NTZ R20, R0 ;  /* 0x0000000000147305 */ /* 0x000064000020f000 */
[----:B---34-:R-:W-:Y:S05]  /*b670*/  @!P0 BRA `(.L_x_352) ;  /* 0x0000000000288947 */ /* 0x018fea0003800000 */
[----:B0-----:R-:W0:Y:S02]  /*b680*/  LDC R0, c[0x0][0x634] ;  /* 0x00018d00ff007b82 */ /* 0x001e240000000800 */
        /* <DEDUP_REMOVED lines=9> */
.L_x_352:
[-CC-:B------:R-:W-:Y:S01]  /*b720*/  SHF.R.U64 R18, R8, R12.reuse, R9.reuse ;  /* 0x0000000c08127219 */ /* 0x180fe20000001209 */
[----:B------:R-:W3:Y:S01]  /*b730*/  LDC.64 R26, c[0x0][0x640] ;  /* 0x00019000ff1a7b82 */ /* 0x000ee20000000a00 */
[----:B0-----:R-:W-:Y:S01]  /*b740*/  SHF.R.U32.HI R0, RZ, R12, R9 ;  /* 0x0000000cff007219 */ /* 0x001fe20000011609 */
[----:B------:R-:W-:Y:S01]  /*b750*/  IMAD.MOV.U32 R4, RZ, RZ, R17 ;  /* 0x000000ffff047224 */ /* 0x000fe200078e0011 */
[----:B------:R-:W-:Y:S01]  /*b760*/  IADD3 R3, P0, RZ, -R18, RZ ;  /* 0x80000012ff037210 */ /* 0x000fe20007f1e0ff */
[----:B-1----:R-:W-:Y:S01]  /*b770*/  IMAD.MOV R20, RZ, RZ, -R20 ;  /* 0x000000ffff147224 */ /* 0x002fe200078e0a14 */
[----:B------:R-:W-:Y:S01]  /*b780*/  ULDC UR4, c[0x0][0x154] ;  /* 0x0000550000047ab9 */ /* 0x000fe20000000800 */
[----:B------:R-:W-:Y:S02]  /*b790*/  IMAD.MOV.U32 R7, RZ, RZ, 0x1 ;  /* 0x00000001ff077424 */ /* 0x000fe400078e00ff */
[----:B------:R-:W0:Y:S01]  /*b7a0*/  LDC R6, c[0x0][0x618] ;  /* 0x00018600ff067b82 */ /* 0x000e220000000800 */
[----:B------:R-:W-:-:S02]  /*b7b0*/  IMAD.X R5, RZ, RZ, ~R0, P0 ;  /* 0x000000ffff057224 */ /* 0x000fc400000e0e00 */
[----:B------:R-:W-:Y:S02]  /*b7c0*/  IMAD R22, R22, R20, R19 ;  /* 0x0000001416167224 */ /* 0x000fe400078e0213 */
[-C--:B--2---:R-:W-:Y:S02]  /*b7d0*/  IMAD R0, R5, R14.reuse, RZ ;  /* 0x0000000e05007224 */ /* 0x084fe400078e02ff */
[----:B------:R-:W-:Y:S01]  /*b7e0*/  IMAD.MOV.U32 R5, RZ, RZ, R16 ;  /* 0x000000ffff057224 */ /* 0x000fe200078e0010 */
[----:B------:R-:W1:Y:S01]  /*b7f0*/  LDC R8, c[0x0][0x608] ;  /* 0x00018200ff087b82 */ /* 0x000e620000000800 */
[----:B------:R-:W-:-:S04]  /*b800*/  IMAD.WIDE.U32 R4, R3, R14, R4 ;  /* 0x0000000e03047225 */ /* 0x000fc800078e0004 */
[----:B------:R-:W-:-:S03]  /*b810*/  IMAD R3, R3, R15, R0 ;  /* 0x0000000f03037224 */ /* 0x000fc600078e0200 */
[----:B------:R-:W2:Y:S01]  /*b820*/  LDC R24, c[0x0][0x658] ;  /* 0x00019600ff187b82 */ /* 0x000ea20000000800 */
[----:B------:R-:W-:Y:S01]  /*b830*/  I2FP.F32.U32 R0, R21 ;  /* 0x0000001500007245 */ /* 0x000fe20000201000 */
[----:B------:R-:W-:Y:S01]  /*b840*/  IMAD.IADD R3, R5, 0x1, R3 ;  /* 0x0000000105037824 */ /* 0x000fe200078e0203 */
[----:B---3--:R-:W-:Y:S01]  /*b850*/  ISETP.NE.U32.AND P0, PT, R26, RZ, PT ;  /* 0x000000ff1a00720c */ /* 0x008fe20003f05070 */
[----:B------:R-:W-:Y:S02]  /*b860*/  IMAD.MOV.U32 R5, RZ, RZ, -0x1 ;  /* 0xffffffffff057424 */ /* 0x000fe400078e00ff */
[----:B------:R-:W-:Y:S02]  /*b870*/  FMUL R0, R0, UR4 ;  /* 0x0000000400007c20 */ /* 0x000fe40008400000 */
[----:B------:R-:W3:Y:S01]  /*b880*/  LDC R20, c[0x0][0x148] ;  /* 0x00005200ff147b82 */ /* 0x000ee20000000800 */
[----:B0-----:R-:W-:Y:S01]  /*b890*/  SHF.R.U64 R12, R4, R6, R3 ;  /* 0x00000006040c7219 */ /* 0x001fe20000001203 */
[----:B------:R0:W4:Y:S01]  /*b8a0*/  F2I.U32.TRUNC.NTZ R14, R0 ;  /* 0x00000000000e7305 */ /* 0x000122000020f000 */
[----:B------:R-:W-:-:S02]  /*b8b0*/  ISETP.NE.AND.EX P0, PT, R27, RZ, PT, P0 ;  /* 0x000000ff1b00720c */ /* 0x000fc40003f05300 */
[----:B------:R-:W-:-:S03]  /*b8c0*/  SHF.R.U32.HI R3, RZ, R6, R3 ;  /* 0x00000006ff037219 */ /* 0x000fc60000011603 */
[----:B------:R-:W0:Y:S01]  /*b8d0*/  LDC R15, c[0x0][0x600] ;  /* 0x00018000ff0f7b82 */ /* 0x000e220000000800 */
[-CC-:B-1----:R-:W-:Y:S02]  /*b8e0*/  SHF.R.U64 R10, R12, R8.reuse, R3.reuse ;  /* 0x000000080c0a7219 */ /* 0x182fe40000001203 */
[----:B------:R-:W-:-:S05]  /*b8f0*/  SHF.R.U32.HI R3, RZ, R8, R3 ;  /* 0x00000008ff037219 */ /* 0x000fca0000011603 */
[----:B------:R-:W1:Y:S01]  /*b900*/  LDC R25, c[0x0][0x648] ;  /* 0x00019200ff197b82 */ /* 0x000e620000000800 */
[-C--:B--2---:R-:W-:Y:S02]  /*b910*/  SHF.L.U32 R4, R5, R24.reuse, RZ ;  /* 0x0000001805047219 */ /* 0x084fe400000006ff */
[-CC-:B------:R-:W-:Y:S02]  /*b920*/  SHF.R.U64 R13, R10, R24.reuse, R3.reuse ;  /* 0x000000180a0d7219 */ /* 0x180fe40000001203 */
[----:B------:R-:W-:Y:S02]  /*b930*/  SHF.R.U32.HI R5, RZ, R24, R3 ;  /* 0x00000018ff057219 */ /* 0x000fe40000011603 */
[----:B------:R-:W-:Y:S01]  /*b940*/  LOP3.LUT R19, RZ, R4, RZ, 0x33, !PT ;  /* 0x00000004ff137212 */ /* 0x000fe200078e33ff */
[----:B------:R-:W2:Y:S01]  /*b950*/  LDC R28, c[0x0][0x638] ;  /* 0x00018e00ff1c7b82 */ /* 0x000ea20000000800 */
[----:B------:R-:W-:Y:S01]  /*b960*/  SHF.L.U32 R24, R7, R24, RZ ;  /* 0x0000001807187219 */ /* 0x000fe200000006ff */
[----:B------:R-:W-:-:S06]  /*b970*/  IMAD.MOV.U32 R4, RZ, RZ, R13 ;  /* 0x000000ffff047224 */ /* 0x000fcc00078e000d */
[----:B------:R-:W0:Y:S01]  /*b980*/  LDC R29, c[0x0][0x610] ;  /* 0x00018400ff1d7b82 */ /* 0x000e220000000800 */
[----:B----4-:R-:W-:Y:S05]  /*b990*/  @!P0 BRA `(.L_x_353) ;  /* 0x0000000000288947 */ /* 0x010fea0003800000 */
        /* <DEDUP_REMOVED lines=10> */
.L_x_353:
[----:B------:R-:W4:Y:S01]  /*ba40*/  LDC R3, c[0x0][0x65c] ;  /* 0x00019700ff037b82 */ /* 0x000f220000000800 */
[----:B01----:R-:W-:Y:S01]  /*ba50*/  SHF.R.U64 R0, R4, R25, R5 ;  /* 0x0000001904007219 */ /* 0x003fe20000001205 */
[----:B------:R-:W-:Y:S02]  /*ba60*/  VIADD R5, R15, 0xffffffff ;  /* 0xffffffff0f057836 */ /* 0x000fe40000000000 */
[----:B------:R-:W-:Y:S02]  /*ba70*/  IMAD.MOV R14, RZ, RZ, -R14 ;  /* 0x000000ffff0e7224 */ /* 0x000fe400078e0a0e */
[----:B------:R-:W-:Y:S01]  /*ba80*/  IMAD.MOV R4, RZ, RZ, -R0 ;  /* 0x000000ffff047224 */ /* 0x000fe200078e0a00 */
[----:B------:R-:W-:Y:S01]  /*ba90*/  LOP3.LUT R5, R12, R5, RZ, 0xc0, !PT ;  /* 0x000000050c057212 */ /* 0x000fe200078ec0ff */
[----:B------:R-:W-:Y:S01]  /*baa0*/  IMAD.MOV.U32 R6, RZ, RZ, 0x1 ;  /* 0x00000001ff067424 */ /* 0x000fe200078e00ff */
[----:B----4-:R-:W-:Y:S02]  /*bab0*/  ISETP.NE.AND P0, PT, R3, 0x1, PT ;  /* 0x000000010300780c */ /* 0x010fe40003f05270 */
[----:B------:R-:W-:-:S05]  /*bac0*/  LOP3.LUT R3, R10, R19, RZ, 0xc0, !PT ;  /* 0x000000130a037212 */ /* 0x000fca00078ec0ff */
[----:B------:R-:W-:Y:S02]  /*bad0*/  IMAD R3, R24, R0, R3 ;  /* 0x0000000018037224 */ /* 0x000fe400078e0203 */
[----:B--2---:R-:W-:-:S04]  /*bae0*/  IMAD R0, R4, R28, R13 ;  /* 0x0000001c04007224 */ /* 0x004fc800078e020d */
[----:B---3--:R-:W-:Y:S02]  /*baf0*/  @P0 IMAD R22, R20, R14, R21 ;  /* 0x0000000e14160224 */ /* 0x008fe400078e0215 */
[----:B------:R-:W-:Y:S01]  /*bb00*/  IMAD R4, R0, R15, R5 ;  /* 0x0000000f00047224 */ /* 0x000fe200078e0205 */
[----:B------:R-:W-:Y:S01]  /*bb10*/  PRMT R0, R6, 0x7610, R0 ;  /* 0x0000761006007816 */ /* 0x000fe20000000000 */
[----:B------:R-:W-:-:S05]  /*bb20*/  IMAD R3, R3, R29, R22 ;  /* 0x0000001d03037224 */ /* 0x000fca00078e0216 */
[----:B------:R-:W-:Y:S02]  /*bb30*/  SEL R22, R4, R3, !P0 ;  /* 0x0000000304167207 */ /* 0x000fe40004000000 */
[----:B------:R-:W-:-:S07]  /*bb40*/  SEL R3, R3, R4, !P0 ;  /* 0x0000000403037207 */ /* 0x000fce0004000000 */
.L_x_351:
[----:B------:R-:W-:Y:S01]  /*bb50*/  LOP3.LUT P0, RZ, R0, 0xff, RZ, 0xc0, !PT ;  /* 0x000000ff00ff7812 */ /* 0x000fe2000780c0ff */
[----:B------:R-:W-:-:S12]  /*bb60*/  IMAD.MOV.U32 R19, RZ, RZ, R3 ;  /* 0x000000ffff137224 */ /* 0x000fd800078e0003 */
[----:B------:R-:W-:Y:S05]  /*bb70*/  @P0 BRA `(.L_x_354) ;  /* 0xffffff5000fc0947 */ /* 0x000fea000383ffff */
[----:B------:R-:W-:Y:S05]  /*bb80*/  EXIT ;  /* 0x000000000000794d */ /* 0x000fea0003800000 */
.L_x_3:
[----:B0-----:R-:W-:Y:S01]  /*bb90*/  ULDC.64 UR4, c[0x0][0x650] ;  /* 0x0001940000047ab9 */ /* 0x001fe20000000a00 */
        /* <DEDUP_REMOVED lines=25> */
.L_x_356:
[--C-:B------:R-:W-:Y:S01]  /*bd30*/  SHF.R.U64 R12, R10, R14, R11.reuse ;  /* 0x0000000e0a0c7219 */ /* 0x100fe2000000120b */
[----:B------:R-:W0:Y:S01]  /*bd40*/  LDC R20, c[0x0][0x618] ;  /* 0x00018600ff147b82 */ /* 0x000e220000000800 */
[----:B------:R-:W-:Y:S01]  /*bd50*/  I2FP.F32.U32 R8, R4 ;  /* 0x0000000400087245 */ /* 0x000fe20000201000 */
[----:B------:R-:W-:Y:S01]  /*bd60*/  ULDC UR4, c[0x0][0x150] ;  /* 0x0000540000047ab9 */ /* 0x000fe20000000800 */
[----:B------:R-:W-:Y:S01]  /*bd70*/  SHF.R.U32.HI R5, RZ, R14, R11 ;  /* 0x0000000eff057219 */ /* 0x000fe2000001160b */
[----:B------:R-:W-:Y:S01]  /*bd80*/  IMAD.MOV.U32 R6, RZ, RZ, R17 ;  /* 0x000000ffff067224 */ /* 0x000fe200078e0011 */
[----:B------:R-:W-:Y:S01]  /*bd90*/  IADD3 R9, P0, RZ, -R12, RZ ;  /* 0x8000000cff097210 */ /* 0x000fe20007f1e0ff */
[----:B------:R-:W-:Y:S01]  /*bda0*/  FMUL R11, R8, UR4 ;  /* 0x00000004080b7c20 */ /* 0x000fe20008400000 */
[----:B------:R-:W-:Y:S01]  /*bdb0*/  IMAD.MOV.U32 R7, RZ, RZ, R16 ;  /* 0x000000ffff077224 */ /* 0x000fe200078e0010 */
[----:B------:R-:W1:Y:S01]  /*bdc0*/  LDC.64 R24, c[0x0][0x640] ;  /* 0x00019000ff187b82 */ /* 0x000e620000000a00 */
[----:B------:R-:W-:Y:S01]  /*bdd0*/  ULDC UR4, c[0x0][0x154] ;  /* 0x0000550000047ab9 */ /* 0x000fe20000000800 */
[----:B------:R-:W-:-:S02]  /*bde0*/  IMAD.X R5, RZ, RZ, ~R5, P0 ;  /* 0x000000ffff057224 */ /* 0x000fc400000e0e05 */
[----:B------:R-:W2:Y:S01]  /*bdf0*/  F2I.U32.TRUNC.NTZ R11, R11 ;  /* 0x0000000b000b7305 */ /* 0x000ea2000020f000 */
[----:B------:R-:W-:-:S03]  /*be00*/  IMAD.WIDE.U32 R6, R9, R18, R6 ;  /* 0x0000001209067225 */ /* 0x000fc600078e0006 */
[----:B------:R-:W3:Y:S01]  /*be10*/  LDC R13, c[0x0][0x144] ;  /* 0x00005100ff0d7b82 */ /* 0x000ee20000000800 */
[----:B------:R-:W-:-:S04]  /*be20*/  IMAD R8, R5, R18, RZ ;  /* 0x0000001205087224 */ /* 0x000fc800078e02ff */
[----:B------:R-:W-:Y:S02]  /*be30*/  IMAD R5, R9, R19, R8 ;  /* 0x0000001309057224 */ /* 0x000fe400078e0208 */
[----:B------:R-:W-:Y:S01]  /*be40*/  IMAD.MOV.U32 R8, RZ, RZ, -0x1 ;  /* 0xffffffffff087424 */ /* 0x000fe200078e00ff */
[----:B------:R-:W4:Y:S01]  /*be50*/  LDC R14, c[0x0][0x608] ;  /* 0x00018200ff0e7b82 */ /* 0x000f220000000800 */
[----:B------:R-:W-:Y:S01]  /*be60*/  IMAD.IADD R5, R7, 0x1, R5 ;  /* 0x0000000107057824 */ /* 0x000fe200078e0205 */
[----:B------:R-:W-:-:S04]  /*be70*/  I2FP.F32.U32 R7, R3 ;  /* 0x0000000300077245 */ /* 0x000fc80000201000 */
[-C--:B0-----:R-:W-:Y:S01]  /*be80*/  SHF.R.U64 R10, R6, R20.reuse, R5 ;  /* 0x00000014060a7219 */ /* 0x081fe20000001205 */
[----:B--2---:R-:W-:Y:S01]  /*be90*/  IMAD.MOV R6, RZ, RZ, -R11 ;  /* 0x000000ffff067224 */ /* 0x004fe200078e0a0b */
[----:B------:R-:W0:Y:S01]  /*bea0*/  LDC R9, c[0x0][0x658] ;  /* 0x00019600ff097b82 */ /* 0x000e220000000800 */
[----:B-1----:R-:W-:Y:S01]  /*beb0*/  ISETP.NE.U32.AND P0, PT, R24, RZ, PT ;  /* 0x000000ff1800720c */ /* 0x002fe20003f05070 */
[----:B------:R-:W-:Y:S01]  /*bec0*/  FMUL R7, R7, UR4 ;  /* 0x0000000407077c20 */ /* 0x000fe20008400000 */
[----:B------:R-:W-:Y:S02]  /*bed0*/  SHF.R.U32.HI R5, RZ, R20, R5 ;  /* 0x00000014ff057219 */ /* 0x000fe40000011605 */
[----:B------:R-:W-:-:S03]  /*bee0*/  ISETP.NE.AND.EX P0, PT, R25, RZ, PT, P0 ;  /* 0x000000ff1900720c */ /* 0x000fc60003f05300 */
[----:B------:R-:W1:Y:S01]  /*bef0*/  LDC R18, c[0x0][0x148] ;  /* 0x00005200ff127b82 */ /* 0x000e620000000800 */
[----:B---3--:R-:W-:Y:S02]  /*bf00*/  IMAD R21, R13, R6, R4 ;  /* 0x000000060d157224 */ /* 0x008fe400078e0204 */
[----:B------:R-:W-:-:S05]  /*bf10*/  IMAD.MOV.U32 R6, RZ, RZ, 0x1 ;  /* 0x00000001ff067424 */ /* 0x000fca00078e00ff */
[----:B------:R-:W2:Y:S01]  /*bf20*/  LDC R19, c[0x0][0x600] ;  /* 0x00018000ff137b82 */ /* 0x000ea20000000800 */
[-CC-:B----4-:R-:W-:Y:S02]  /*bf30*/  SHF.R.U64 R13, R10, R14.reuse, R5.reuse ;  /* 0x0000000e0a0d7219 */ /* 0x190fe40000001205 */
[----:B------:R-:W-:Y:S02]  /*bf40*/  SHF.R.U32.HI R4, RZ, R14, R5 ;  /* 0x0000000eff047219 */ /* 0x000fe40000011605 */
[----:B------:R3:W4:Y:S03]  /*bf50*/  F2I.U32.TRUNC.NTZ R14, R7 ;  /* 0x00000007000e7305 */ /* 0x000726000020f000 */
[----:B------:R-:W1:Y:S01]  /*bf60*/  LDC R22, c[0x0][0x648] ;  /* 0x00019200ff167b82 */ /* 0x000e620000000800 */
[-C--:B0-----:R-:W-:Y:S02]  /*bf70*/  SHF.R.U64 R15, R13, R9.reuse, R4 ;  /* 0x000000090d0f7219 */ /* 0x081fe40000001204 */
[----:B------:R-:W-:-:S02]  /*bf80*/  SHF.L.U32 R8, R8, R9, RZ ;  /* 0x0000000908087219 */ /* 0x000fc400000006ff */
[-C--:B------:R-:W-:Y:S01]  /*bf90*/  SHF.R.U32.HI R5, RZ, R9.reuse, R4 ;  /* 0x00000009ff057219 */ /* 0x080fe20000011604 */
[----:B------:R-:W-:Y:S01]  /*bfa0*/  IMAD.MOV.U32 R4, RZ, RZ, R15 ;  /* 0x000000ffff047224 */ /* 0x000fe200078e000f */
[----:B------:R-:W-:Y:S01]  /*bfb0*/  SHF.L.U32 R20, R6, R9, RZ ;  /* 0x0000000906147219 */ /* 0x000fe200000006ff */
[----:B------:R-:W0:Y:S01]  /*bfc0*/  LDC R26, c[0x0][0x638] ;  /* 0x00018e00ff1a7b82 */ /* 0x000e220000000800 */
[----:B------:R-:W-:-:S07]  /*bfd0*/  LOP3.LUT R28, RZ, R8, RZ, 0x33, !PT ;  /* 0x00000008ff1c7212 */ /* 0x000fce00078e33ff */
        /* <DEDUP_REMOVED lines=12> */
.L_x_357:
[----:B------:R-:W3:Y:S01]  /*c0a0*/  LDC R6, c[0x0][0x65c] ;  /* 0x00019700ff067b82 */ /* 0x000ee20000000800 */
[----:B-1----:R-:W-:Y:S01]  /*c0b0*/  SHF.R.U64 R5, R4, R22, R5 ;  /* 0x0000001604057219 */ /* 0x002fe20000001205 */
[----:B--2---:R-:W-:Y:S01]  /*c0c0*/  VIADD R7, R19, 0xffffffff ;  /* 0xffffffff13077836 */ /* 0x004fe20000000000 */
[----:B------:R-:W-:Y:S01]  /*c0d0*/  LOP3.LUT R4, R13, R28, RZ, 0xc0, !PT ;  /* 0x0000001c0d047212 */ /* 0x000fe200078ec0ff */
[----:B------:R-:W-:Y:S02]  /*c0e0*/  IMAD.MOV R14, RZ, RZ, -R14 ;  /* 0x000000ffff0e7224 */ /* 0x000fe400078e0a0e */
[----:B------:R-:W-:Y:S01]  /*c0f0*/  IMAD.MOV.U32 R8, RZ, RZ, R12 ;  /* 0x000000ffff087224 */ /* 0x000fe200078e000c */
[----:B------:R-:W-:Y:S01]  /*c100*/  LOP3.LUT R10, R10, R7, RZ, 0xc0, !PT ;  /* 0x000000070a0a7212 */ /* 0x000fe200078ec0ff */
[----:B------:R-:W-:Y:S01]  /*c110*/  IMAD R4, R20, R5, R4 ;  /* 0x0000000514047224 */ /* 0x000fe200078e0204 */
[----:B---3--:R-:W-:Y:S01]  /*c120*/  ISETP.NE.AND P0, PT, R6, 0x1, PT ;  /* 0x000000010600780c */ /* 0x008fe20003f05270 */
[----:B------:R-:W-:-:S12]  /*c130*/  IMAD.MOV R6, RZ, RZ, -R5 ;  /* 0x000000ffff067224 */ /* 0x000fd800078e0a05 */
[----:B------:R-:W-:Y:S02]  /*c140*/  @P0 IMAD R21, R18, R14, R3 ;  /* 0x0000000e12150224 */ /* 0x000fe400078e0203 */
[----:B0-----:R-:W-:Y:S02]  /*c150*/  IMAD R3, R6, R26, R15 ;  /* 0x0000001a06037224 */ /* 0x001fe400078e020f */
[----:B------:R-:W-:Y:S02]  /*c160*/  IMAD R7, R4, R27, R21 ;  /* 0x0000001b04077224 */ /* 0x000fe400078e0215 */
[----:B------:R-:W-:Y:S02]  /*c170*/  IMAD R4, R3, R19, R10 ;  /* 0x0000001303047224 */ /* 0x000fe400078e020a */
[----:B------:R-:W-:-:S03]  /*c180*/  IMAD.MOV.U32 R6, RZ, RZ, 0x1 ;  /* 0x00000001ff067424 */ /* 0x000fc600078e00ff */
[----:B------:R-:W-:Y:S02]  /*c190*/  SEL R9, R4, R7, !P0 ;  /* 0x0000000704097207 */ /* 0x000fe40004000000 */
[----:B------:R-:W-:-:S07]  /*c1a0*/  SEL R7, R7, R4, !P0 ;  /* 0x0000000407077207 */ /* 0x000fce0004000000 */
.L_x_355:
[----:B------:R-:W-:-:S08]  /*c1b0*/  NOP ;  /* 0x0000000000007918 */ /* 0x000fd00000000000 */
[----:B------:R-:W0:-:S00]  /*c1c0*/  USETMAXREG.DEALLOC.CTAPOOL 0x28 ;  /* 0x00000028000079c8 */ /* 0x000e0000080e0500 */
[----:B0-----:R-:W-:-:S13]  /*c1d0*/  ISETP.NE.AND P0, PT, R0, RZ, PT ;  /* 0x000000ff0000720c */ /* 0x001fda0003f05270 */
[----:B------:R-:W-:Y:S05]  /*c1e0*/  @P0 EXIT ;  /* 0x000000000000094d */ /* 0x000fea0003800000 */
[----:B------:R-:W-:Y:S01]  /*c1f0*/  LOP3.LUT P0, RZ, R6, 0xff, RZ, 0xc0, !PT ;  /* 0x000000ff06ff7812 */ /* 0x000fe2000780c0ff */
[----:B------:R-:W-:Y:S02]  /*c200*/  IMAD.MOV.U32 R0, RZ, RZ, 0x1 ;  /* 0x00000001ff007424 */ /* 0x000fe400078e00ff */
[----:B------:R-:W-:-:S10]  /*c210*/  IMAD.MOV.U32 R12, RZ, RZ, RZ ;  /* 0x000000ffff0c7224 */ /* 0x000fd400078e00ff */
[----:B------:R-:W-:Y:S05]  /*c220*/  @!P0 BRA `(.L_x_358) ;  /* 0x0000000c003c8947 */ /* 0x000fea0003800000 */
[----:B------:R-:W0:Y:S01]  /*c230*/  LDC R0, c[0x0][0x28c] ;  /* 0x0000a300ff007b82 */ /* 0x000e220000000800 */
[----:B------:R-:W-:Y:S01]  /*c240*/  ULDC UR5, c[0x0][0x600] ;  /* 0x0001800000057ab9 */ /* 0x000fe20000000800 */
[----:B------:R-:W-:Y:S01]  /*c250*/  ULDC UR4, c[0x0][0xc] ;  /* 0x0000030000047ab9 */ /* 0x000fe20000000800 */
[----:B------:R-:W-:Y:S01]  /*c260*/  UIADD3 UR16, UR5, -0x1, URZ ;  /* 0xffffffff05107890 */ /* 0x000fe2000fffe03f */
[C---:B------:R-:W-:Y:S01]  /*c270*/  LOP3.LUT P2, RZ, R23.reuse, 0x7f, RZ, 0xc0, !PT ;  /* 0x0000007f17ff7812 */ /* 0x040fe2000784c0ff */
[----:B------:R-:W-:Y:S01]  /*c280*/  ULDC UR6, c[0x0][0x658] ;  /* 0x0001960000067ab9 */ /* 0x000fe20000000800 */
[----:B------:R-:W-:Y:S01]  /*c290*/  ULDC UR5, c[0x0][0x10] ;  /* 0x0000040000057ab9 */ /* 0x000fe20000000800 */
[----:B------:R-:W-:Y:S01]  /*c2a0*/  UMOV UR7, 0xffffffff ;  /* 0xffffffff00077882 */ /* 0x000fe20000000000 */
[----:B------:R-:W-:Y:S01]  /*c2b0*/  UMOV UR8, 0x1 ;  /* 0x0000000100087882 */ /* 0x000fe20000000000 */
[----:B------:R-:W-:Y:S01]  /*c2c0*/  UIMAD.WIDE.U32 UR4, UR4, UR5, URZ ;  /* 0x00000005040472a5 */ /* 0x000fe2000f8e003f */
[----:B------:R-:W-:Y:S01]  /*c2d0*/  LOP3.LUT P0, RZ, R23, 0x1f, RZ, 0xc0, !PT ;  /* 0x0000001f17ff7812 */ /* 0x000fe2000780c0ff */
[----:B------:R-:W-:Y:S01]  /*c2e0*/  USHF.L.U32 UR7, UR7, UR6, URZ ;  /* 0x0000000607077299 */ /* 0x000fe2000800063f */
[----:B------:R-:W-:Y:S01]  /*c2f0*/  BSSY B0, `(.L_x_358) ;  /* 0x00000c2000007945 */ /* 0x000fe20003800000 */
[----:B------:R-:W-:Y:S01]  /*c300*/  USHF.L.U32 UR18, UR8, UR6, URZ ;  /* 0x0000000608127299 */ /* 0x000fe2000800063f */
[----:B------:R-:W-:Y:S01]  /*c310*/  IMAD.MOV.U32 R13, RZ, RZ, 0x1 ;  /* 0x00000001ff0d7424 */ /* 0x000fe200078e00ff */
[----:B------:R-:W-:Y:S01]  /*c320*/  LOP3.LUT R11, R2, 0x2, RZ, 0xfc, !PT ;  /* 0x00000002020b7812 */ /* 0x000fe200078efcff */
[----:B------:R-:W-:Y:S01]  /*c330*/  ULDC UR6, c[0x0][0x14] ;  /* 0x0000050000067ab9 */ /* 0x000fe20000000800 */
[----:B------:R-:W-:Y:S01]  /*c340*/  PLOP3.LUT P0, PT, P0, P2, PT, 0x8a, 0x0 ;  /* 0x000000000000781c */ /* 0x000fe20000705172 */
[----:B------:R-:W-:Y:S01]  /*c350*/  UIMAD.WIDE.U32 UR20, UR4, UR6, URZ ;  /* 0x00000006041472a5 */ /* 0x000fe2000f8e003f */
[----:B------:R-:W-:Y:S01]  /*c360*/  IMAD.MOV.U32 R12, RZ, RZ, RZ ;  /* 0x000000ffff0c7224 */ /* 0x000fe200078e00ff */
[----:B------:R-:W-:-:S02]  /*c370*/  UIMAD UR13, UR5, UR6, URZ ;  /* 0x00000006050d72a4 */ /* 0x000fc4000f8e023f */
[----:B------:R-:W-:Y:S01]  /*c380*/  ULOP3.LUT UR17, URZ, UR7, URZ, 0x33, !UPT ;  /* 0x000000073f117292 */ /* 0x000fe2000f8e333f */
[----:B0-----:R-:W-:Y:S01]  /*c390*/  VIADD R0, R0, 0x7f ;  /* 0x0000007f00007836 */ /* 0x001fe20000000000 */
[----:B------:R-:W-:Y:S01]  /*c3a0*/  UIADD3 UR13, UR21, UR13, URZ ;  /* 0x0000000d150d7290 */ /* 0x000fe2000fffe03f */
[----:B------:R-:W-:-:S03]  /*c3b0*/  ULDC.64 UR22, c[0x0][0x198] ;  /* 0x0000660000167ab9 */ /* 0x000fc60000000a00 */
[----:B------:R-:W-:-:S04]  /*c3c0*/  SHF.R.S32.HI R3, RZ, 0x1f, R0 ;  /* 0x0000001fff037819 */ /* 0x000fc80000011400 */
[----:B------:R-:W-:Y:S01]  /*c3d0*/  LEA.HI R3, R3, R0, RZ, 0x7 ;  /* 0x0000000003037211 */ /* 0x000fe200078f38ff */
[----:B------:R-:W-:-:S03]  /*c3e0*/  IMAD.MOV.U32 R0, RZ, RZ, 0x1 ;  /* 0x00000001ff007424 */ /* 0x000fc600078e00ff */
[----:B------:R-:W-:-:S05]  /*c3f0*/  SHF.R.S32.HI R3, RZ, 0x7, R3 ;  /* 0x00000007ff037819 */ /* 0x000fca0000011403 */
[----:B------:R-:W-:-:S07]  /*c400*/  VIADD R10, R3, 0x1 ;  /* 0x00000001030a7836 */ /* 0x000fce0000000000 */
.L_x_370:
[----:B------:R-:W-:-:S03]  /*c410*/  UMOV UR4, 0xffffffff ;  /* 0xffffffff00047882 */ /* 0x000fc60000000000 */
[----:B------:R-:W-:Y:S05]  /*c420*/  BRA.DIV UR4, `(.L_x_359) ;  /* 0x0000000e04c87947 */ /* 0x000fea000b800000 */
[----:B------:R-:W-:-:S13]  /*c430*/  ELECT P6, URZ, PT ;  /* 0x00000000003f782f */ /* 0x000fda00038c0000 */
.L_x_382:
[----:B------:R-:W0:Y:S01]  /*c440*/  LDC R4, c[0x0][0x28c] ;  /* 0x0000a300ff047b82 */ /* 0x000e220000000800 */
[----:B------:R-:W-:Y:S01]  /*c450*/  BSSY B1, `(.L_x_360) ;  /* 0x0000037000017945 */ /* 0x000fe20003800000 */
[----:B0-----:R-:W-:-:S13]  /*c460*/  ISETP.LT.OR P6, PT, R4, 0x1, !P6 ;  /* 0x000000010400780c */ /* 0x001fda00077c1670 */
[----:B------:R-:W-:Y:S05]  /*c470*/  @P6 BRA `(.L_x_361) ;  /* 0x0000000000d06947 */ /* 0x000fea0003800000 */
[----:B------:R-:W-:Y:S02]  /*c480*/  IMAD R15, R9, 0xa0, RZ ;  /* 0x000000a0090f7824 */ /* 0x000fe400078e02ff */
[----:B------:R-:W-:Y:S02]  /*c490*/  IMAD R18, R7, 0xc0, RZ ;  /* 0x000000c007127824 */ /* 0x000fe400078e02ff */
[----:B------:R-:W-:Y:S02]  /*c4a0*/  IMAD.MOV.U32 R20, RZ, RZ, RZ ;  /* 0x000000ffff147224 */ /* 0x000fe400078e00ff */
[----:B------:R-:W-:Y:S02]  /*c4b0*/  IMAD.MOV.U32 R4, RZ, RZ, R10 ;  /* 0x000000ffff047224 */ /* 0x000fe400078e000a */
[----:B------:R-:W-:Y:S02]  /*c4c0*/  IMAD.MOV.U32 R5, RZ, RZ, R0 ;  /* 0x000000ffff057224 */ /* 0x000fe400078e0000 */
[----:B------:R-:W-:-:S07]  /*c4d0*/  IMAD.MOV.U32 R6, RZ, RZ, R12 ;  /* 0x000000ffff067224 */ /* 0x000fce00078e000c */
.L_x_365:
[----:B------:R-:W0:Y:S01]  /*c4e0*/  S2R R14, SR_CgaCtaId ;  /* 0x00000000000e7919 */ /* 0x000e220000008800 */
[----:B------:R-:W-:Y:S01]  /*c4f0*/  MOV R7, 0x400 ;  /* 0x0000040000077802 */ /* 0x000fe20000000f00 */
[----:B------:R-:W1:Y:S03]  /*c500*/  @!P2 LDC R9, c[0x0][0x500] ;  /* 0x00014000ff09ab82 */ /* 0x000e660000000800 */
[----:B0-----:R-:W-:Y:S02]  /*c510*/  LEA R19, R14, R7, 0x18 ;  /* 0x000000070e137211 */ /* 0x001fe400078ec0ff */
[----:B------:R-:W-:-:S03]  /*c520*/  SHF.L.U32 R7, R5, 0x1f, RZ ;  /* 0x0000001f05077819 */ /* 0x000fc600000006ff */
[----:B------:R-:W-:-:S04]  /*c530*/  IMAD R14, R6, 0x8, R19 ;  /* 0x00000008060e7824 */ /* 0x000fc800078e0213 */
[----:B------:R-:W0:Y:S02]  /*c540*/  SYNCS.PHASECHK.TRANS64.TRYWAIT P1, [R14+URZ+0x28], R7 ;  /* 0x000028070e0075a7 */ /* 0x000e24000802017f */
[----:B01----:R-:W-:Y:S05]  /*c550*/  @!P1 BRA `(.L_x_362) ;  /* 0x0000000c009c9947 */ /* 0x003fea0003800000 */
.L_x_383:
[----:B0-----:R-:W-:Y:S01]  /*c560*/  PRMT R7, R11, 0x9910, RZ ;  /* 0x000099100b077816 */ /* 0x001fe200000000ff */
[----:B------:R0:W-:Y:S03]  /*c570*/  @!P2 SYNCS.ARRIVE.TRANS64 RZ, [R14+URZ], R9 ;  /* 0x000000090effa9a7 */ /* 0x0001e6000800003f */
[----:B------:R-:W-:-:S13]  /*c580*/  ISETP.NE.AND P1, PT, R7, 0x2, PT ;  /* 0x000000020700780c */ /* 0x000fda0003f25270 */
[----:B0-----:R-:W-:Y:S05]  /*c590*/  @P1 BRA `(.L_x_363) ;  /* 0x0000000000041947 */ /* 0x001fea0003800000 */
[----:B------:R-:W-:Y:S01]  /*c5a0*/  BPT.TRAP 0x1 ;  /* 0x000000040000795c */ /* 0x000fe20000300000 */
.L_x_363:
[----:B------:R-:W-:Y:S05]  /*c5b0*/  @P0 BRA `(.L_x_364) ;  /* 0x0000000000040947 */ /* 0x000fea0003800000 */
[----:B------:R-:W-:Y:S01]  /*c5c0*/  BPT.TRAP 0x1 ;  /* 0x000000040000795c */ /* 0x000fe20000300000 */
.L_x_364:
[--C-:B------:R-:W-:Y:S01]  /*c5d0*/  IMAD R7, R6, 0x6000, R19.reuse ;  /* 0x0000600006077824 */ /* 0x100fe200078e0213 */
[----:B------:R-:W-:Y:S01]  /*c5e0*/  R2UR UR9, R14 ;  /* 0x000000000e0972ca */ /* 0x000fe200000e0000 */
[----:B------:R-:W-:Y:S01]  /*c5f0*/  IMAD R19, R6, 0x5000, R19 ;  /* 0x0000500006137824 */ /* 0x000fe200078e0213 */
[----:B------:R-:W-:Y:S01]  /*c600*/  UIADD3 UR4, UP0, UR22, 0xf0, URZ ;  /* 0x000000f016047890 */ /* 0x000fe2000ff1e03f */
[----:B------:R-:W-:Y:S01]  /*c610*/  VIADD R4, R4, 0xffffffff ;  /* 0xffffffff04047836 */ /* 0x000fe20000000000 */
[----:B------:R-:W-:Y:S01]  /*c620*/  R2UR UR5, R7 ;  /* 0x00000000070572ca */ /* 0x000fe200000e0000 */
[----:B------:R-:W-:Y:S01]  /*c630*/  UIADD3 UR24, UP1, UR22, 0x1f0, URZ ;  /* 0x000001f016187890 */ /* 0x000fe2000ff3e03f */
[----:B------:R-:W-:Y:S01]  /*c640*/  R2UR UR8, R19 ;  /* 0x00000000130872ca */ /* 0x000fe200000e0000 */
[----:B------:R-:W-:Y:S01]  /*c650*/  VIADD R6, R6, 0x1 ;  /* 0x0000000106067836 */ /* 0x000fe20000000000 */
[----:B------:R-:W-:Y:S01]  /*c660*/  R2UR UR11, R18 ;  /* 0x00000000120b72ca */ /* 0x000fe200000e0000 */
[----:B------:R-:W-:Y:S01]  /*c670*/  UIADD3.X UR25, URZ, UR23, URZ, UP1, !UPT ;  /* 0x000000173f197290 */ /* 0x000fe20008ffe43f */
[----:B------:R-:W-:Y:S01]  /*c680*/  R2UR UR10, R20 ;  /* 0x00000000140a72ca */ /* 0x000fe200000e0000 */
[----:B------:R-:W-:Y:S01]  /*c690*/  UMOV UR6, 0x0 ;  /* 0x0000000000067882 */ /* 0x000fe20000000000 */
[----:B------:R-:W-:Y:S01]  /*c6a0*/  R2UR UR12, R8 ;  /* 0x00000000080c72ca */ /* 0x000fe200000e0000 */
[----:B------:R-:W-:Y:S01]  /*c6b0*/  UMOV UR7, 0x10000000 ;  /* 0x1000000000077882 */ /* 0x000fe20000000000 */
[----:B------:R-:W-:Y:S01]  /*c6c0*/  R2UR UR19, R15 ;  /* 0x000000000f1372ca */ /* 0x000fe200000e0000 */
[----:B------:R-:W-:Y:S01]  /*c6d0*/  VIADD R20, R20, 0x80 ;  /* 0x0000008014147836 */ /* 0x000fe20000000000 */
[----:B------:R-:W-:Y:S01]  /*c6e0*/  ISETP.GT.AND P3, PT, R4, 0x1, PT ;  /* 0x000000010400780c */ /* 0x000fe20003f64270 */
[----:B------:R-:W-:Y:S01]  /*c6f0*/  UIADD3 UR14, UR5, 0x100, URZ ;  /* 0x00000100050e7890 */ /* 0x000fe2000fffe03f */
[----:B------:R-:W-:Y:S01]  /*c700*/  ISETP.NE.AND P1, PT, R6, 0x5, PT ;  /* 0x000000050600780c */ /* 0x000fe20003f25270 */
[----:B------:R-:W-:-:S02]  /*c710*/  UIADD3.X UR5, URZ, UR23, URZ, UP0, !UPT ;  /* 0x000000173f057290 */ /* 0x000fc400087fe43f */
[----:B------:R-:W-:Y:S01]  /*c720*/  UIADD3 UR15, UR8, 0x1e100, URZ ;  /* 0x0001e100080f7890 */ /* 0x000fe2000fffe03f */
[----:B------:R-:W-:Y:S02]  /*c730*/  SEL R14, RZ, 0x1, P1 ;  /* 0x00000001ff0e7807 */ /* 0x000fe40000800000 */
[----:B------:R-:W-:Y:S01]  /*c740*/  UMOV UR8, UR14 ;  /* 0x0000000e00087c82 */ /* 0x000fe20008000000 */
[----:B------:R-:W-:Y:S02]  /*c750*/  SEL R6, R6, RZ, P1 ;  /* 0x000000ff06067207 */ /* 0x000fe40000800000 */
[----:B------:R-:W-:Y:S01]  /*c760*/  LOP3.LUT R5, R5, R14, RZ, 0x3c, !PT ;  /* 0x0000000e05057212 */ /* 0x000fe200078e3cff */
[----:B------:R0:W-:Y:S02]  /*c770*/  UTMALDG.3D [UR8], [UR4], desc[UR6] ;  /* 0x00000608040075b4 */ /* 0x0001e40008011000 */
[----:B0-----:R-:W-:Y:S01]  /*c780*/  UMOV UR8, UR15 ;  /* 0x0000000f00087c82 */ /* 0x001fe20008000000 */
[----:B------:R-:W-:-:S02]  /*c790*/  UMOV UR11, UR19 ;  /* 0x00000013000b7c82 */ /* 0x000fc40008000000 */
[----:B------:R0:W-:Y:S02]  /*c7a0*/  UTMALDG.3D [UR8], [UR24], desc[UR6] ;  /* 0x00000608180075b4 */ /* 0x0001e40008011000 */
[----:B0-----:R-:W-:Y:S05]  /*c7b0*/  @P3 BRA `(.L_x_365) ;  /* 0xfffffffc00483947 */ /* 0x001fea000383ffff */
.L_x_361:
[----:B------:R-:W-:Y:S05]  /*c7c0*/  BSYNC B1 ;  /* 0x0000000000017941 */ /* 0x000fea0003800000 */
.L_x_360:
[----:B------:R-:W-:Y:S01]  /*c7d0*/  LOP3.LUT P3, RZ, R13, 0xff, RZ, 0xc0, !PT ;  /* 0x000000ff0dff7812 */ /* 0x000fe2000786c0ff */
[----:B------:R-:W-:Y:S01]  /*c7e0*/  IMAD.IADD R12, R3, 0x1, R12 ;  /* 0x00000001030c7824 */ /* 0x000fe200078e020c */
[----:B------:R-:W-:Y:S01]  /*c7f0*/  IADD3 R17, P4, R17, UR20, RZ ;  /* 0x0000001411117c10 */ /* 0x000fe2000ff9e0ff */
[----:B------:R-:W-:Y:S01]  /*c800*/  ULDC.64 UR4, c[0x0][0x650] ;  /* 0x0001940000047ab9 */ /* 0x000fe20000000a00 */
[----:B------:R-:W-:Y:S01]  /*c810*/  BSSY B1, `(.L_x_366) ;  /* 0x000006d000017945 */ /* 0x000fe20003800000 */
[----:B------:R-:W-:Y:S01]  /*c820*/  IMAD.MOV.U32 R9, RZ, RZ, -0x1 ;  /* 0xffffffffff097424 */ /* 0x000fe200078e00ff */
[----:B------:R-:W-:Y:S01]  /*c830*/  ISETP.GT.U32.AND P1, PT, R12, 0x4, PT ;  /* 0x000000040c00780c */ /* 0x000fe20003f24070 */
[----:B------:R-:W-:Y:S01]  /*c840*/  IMAD.MOV.U32 R8, RZ, RZ, -0x1 ;  /* 0xffffffffff087424 */ /* 0x000fe200078e00ff */
[----:B------:R-:W-:Y:S02]  /*c850*/  IADD3.X R16, R16, UR13, RZ, P4, !PT ;  /* 0x0000000d10107c10 */ /* 0x000fe4000a7fe4ff */
[----:B------:R-:W-:-:S02]  /*c860*/  ISETP.LT.U32.AND P1, PT, R3, 0x5, P1 ;  /* 0x000000050300780c */ /* 0x000fc40000f21070 */
[----:B------:R-:W-:Y:S01]  /*c870*/  PRMT R13, RZ, 0x7610, R13 ;  /* 0x00007610ff0d7816 */ /* 0x000fe2000000000d */
[----:B------:R-:W0:Y:S01]  /*c880*/  @P3 S2R R5, SR_CgaCtaId ;  /* 0x0000000000053919 */ /* 0x000e220000008800 */
[----:B------:R-:W-:-:S04]  /*c890*/  @P3 MOV R4, 0x400 ;  /* 0x0000040000043802 */ /* 0x000fc80000000f00 */
[----:B0-----:R-:W-:Y:S01]  /*c8a0*/  @P3 LEA R6, R5, R4, 0x18 ;  /* 0x0000000405063211 */ /* 0x001fe200078ec0ff */
[----:B------:R-:W-:-:S03]  /*c8b0*/  IMAD.WIDE.U32 R4, R12, -0x33333333, RZ ;  /* 0xcccccccd0c047825 */ /* 0x000fc600078e00ff */
[----:B------:R0:W-:Y:S01]  /*c8c0*/  @P3 SYNCS.ARRIVE.TRANS64.A1T0 RZ, [R6+URZ+0x68], RZ ;  /* 0x000068ff06ff39a7 */ /* 0x0001e2000810003f */
[----:B------:R-:W-:Y:S02]  /*c8d0*/  ISETP.GE.U32.AND P3, PT, R3, 0x5, PT ;  /* 0x000000050300780c */ /* 0x000fe40003f66070 */
[----:B------:R-:W-:Y:S02]  /*c8e0*/  SHF.R.U32.HI R7, RZ, 0x2, R5 ;  /* 0x00000002ff077819 */ /* 0x000fe40000011605 */
[----:B------:R-:W-:Y:S02]  /*c8f0*/  SEL R5, RZ, 0x1, !P1 ;  /* 0x00000001ff057807 */ /* 0x000fe40004800000 */
[----:B------:R-:W-:Y:S01]  /*c900*/  ISETP.GE.U32.AND P1, PT, R17, UR4, PT ;  /* 0x0000000411007c0c */ /* 0x000fe2000bf26070 */
[----:B------:R-:W-:Y:S01]  /*c910*/  IMAD R12, R7, -0x5, R12 ;  /* 0xfffffffb070c7824 */ /* 0x000fe200078e020c */
[----:B------:R-:W-:Y:S02]  /*c920*/  LOP3.LUT R0, R0, R5, RZ, 0x3c, !PT ;  /* 0x0000000500007212 */ /* 0x000fe400078e3cff */
[----:B------:R-:W-:-:S02]  /*c930*/  ISETP.GE.U32.AND.EX P1, PT, R16, UR5, PT, P1 ;  /* 0x0000000510007c0c */ /* 0x000fc4000bf26110 */
[----:B------:R-:W-:Y:S02]  /*c940*/  PRMT R4, RZ, 0x7610, R4 ;  /* 0x00007610ff047816 */ /* 0x000fe40000000004 */
[----:B------:R-:W-:Y:S01]  /*c950*/  @P3 LOP3.LUT R0, R0, 0x1, R7, 0x78, !PT ;  /* 0x0000000100003812 */ /* 0x000fe200078e7807 */
[----:B------:R-:W-:-:S08]  /*c960*/  IMAD.MOV.U32 R7, RZ, RZ, -0x1 ;  /* 0xffffffffff077424 */ /* 0x000fd000078e00ff */
[----:B0-----:R-:W-:Y:S05]  /*c970*/  @P1 BRA `(.L_x_367) ;  /* 0x0000000400581947 */ /* 0x001fea0003800000 */
[----:B------:R-:W-:Y:S01]  /*c980*/  ULDC.64 UR4, c[0x0][0x628] ;  /* 0x00018a0000047ab9 */ /* 0x000fe20000000a00 */
[----:B------:R-:W0:Y:S01]  /*c990*/  S2R R15, SR_CTAID.X ;  /* 0x00000000000f7919 */ /* 0x000e220000002500 */
[----:B------:R-:W-:Y:S01]  /*c9a0*/  ISETP.NE.U32.AND P1, PT, RZ, UR4, PT ;  /* 0x00000004ff007c0c */ /* 0x000fe2000bf25070 */
[----:B------:R-:W-:Y:S01]  /*c9b0*/  ULDC UR7, c[0x0][0x630] ;  /* 0x00018c0000077ab9 */ /* 0x000fe20000000800 */
[----:B------:R-:W-:Y:S01]  /*c9c0*/  IMAD.MOV.U32 R4, RZ, RZ, R17 ;  /* 0x000000ffff047224 */ /* 0x000fe200078e0011 */
[----:B------:R-:W1:Y:S01]  /*c9d0*/  S2R R14, SR_CTAID.Y ;  /* 0x00000000000e7919 */ /* 0x000e620000002600 */
[----:B------:R-:W-:Y:S01]  /*c9e0*/  ISETP.NE.AND.EX P1, PT, RZ, UR5, PT, P1 ;  /* 0x00000005ff007c0c */ /* 0x000fe2000bf25310 */
[----:B------:R-:W-:-:S12]  /*c9f0*/  IMAD.MOV.U32 R5, RZ, RZ, R16 ;  /* 0x000000ffff057224 */ /* 0x000fd800078e0010 */
[----:B------:R-:W-:Y:S05]  /*ca00*/  @!P1 BRA `(.L_x_368) ;  /* 0x0000000000289947 */ /* 0x000fea0003800000 */
[----:B------:R-:W-:Y:S02]  /*ca10*/  ULDC UR6, c[0x0][0x634] ;  /* 0x00018d0000067ab9 */ /* 0x000fe40000000800 */
[----:B------:R-:W-:-:S05]  /*ca20*/  IADD3 R9, P1, R17, UR6, RZ ;  /* 0x0000000611097c10 */ /* 0x000fca000ff3e0ff */
[----:B------:R-:W-:-:S04]  /*ca30*/  IMAD.X R19, RZ, RZ, R16, P1 ;  /* 0x000000ffff137224 */ /* 0x000fc800008e0610 */
[----:B------:R-:W-:-:S04]  /*ca40*/  IMAD.WIDE.U32 R6, R19, UR4, RZ ;  /* 0x0000000413067c25 */ /* 0x000fc8000f8e00ff */
[----:B------:R-:W-:-:S04]  /*ca50*/  IMAD.WIDE.U32 R6, P1, R9, UR5, R6 ;  /* 0x0000000509067c25 */ /* 0x000fc8000f820006 */
[----:B------:R-:W-:-:S04]  /*ca60*/  IMAD.WIDE.U32 R8, R9, UR4, RZ ;  /* 0x0000000409087c25 */ /* 0x000fc8000f8e00ff */
[----:B------:R-:W-:Y:S01]  /*ca70*/  IMAD.X R5, RZ, RZ, RZ, P1 ;  /* 0x000000ffff057224 */ /* 0x000fe200008e06ff */
[----:B------:R-:W-:Y:S01]  /*ca80*/  IADD3 RZ, P1, R9, R6, RZ ;  /* 0x0000000609ff7210 */ /* 0x000fe20007f3e0ff */
[----:B------:R-:W-:-:S04]  /*ca90*/  IMAD.MOV.U32 R4, RZ, RZ, R7 ;  /* 0x000000ffff047224 */ /* 0x000fc800078e0007 */
[----:B------:R-:W-:-:S08]  /*caa0*/  IMAD.WIDE.U32.X R4, R19, UR5, R4, P1 ;  /* 0x0000000513047c25 */ /* 0x000fd000088e0404 */
.L_x_368:
[--C-:B------:R-:W-:Y:S01]  /*cab0*/  SHF.R.U64 R8, R4, UR7, R5.reuse ;  /* 0x0000000704087c19 */ /* 0x100fe20008001205 */
[----:B------:R-:W-:Y:S01]  /*cac0*/  ULDC.64 UR4, c[0x0][0x620] ;  /* 0x0001880000047ab9 */ /* 0x000fe20000000a00 */
[----:B------:R-:W-:Y:S01]  /*cad0*/  SHF.R.U32.HI R4, RZ, UR7, R5 ;  /* 0x00000007ff047c19 */ /* 0x000fe20008011605 */
[----:B------:R-:W-:Y:S01]  /*cae0*/  IMAD.MOV.U32 R5, RZ, RZ, R16 ;  /* 0x000000ffff057224 */ /* 0x000fe200078e0010 */
[----:B------:R-:W-:Y:S01]  /*caf0*/  IADD3 R7, P1, RZ, -R8, RZ ;  /* 0x80000008ff077210 */ /* 0x000fe20007f3e0ff */
[----:B------:R-:W2:Y:S01]  /*cb00*/  LDC R22, c[0x0][0x144] ;  /* 0x00005100ff167b82 */ /* 0x000ea20000000800 */
[----:B0-----:R-:W-:Y:S01]  /*cb10*/  I2FP.F32.U32 R9, R15 ;  /* 0x0000000f00097245 */ /* 0x001fe20000201000 */
[----:B------:R-:W-:Y:S01]  /*cb20*/  ULDC.64 UR8, c[0x0][0x640] ;  /* 0x0001900000087ab9 */ /* 0x000fe20000000a00 */
[----:B------:R-:W-:Y:S01]  /*cb30*/  ULDC UR6, c[0x0][0x608] ;  /* 0x0001820000067ab9 */ /* 0x000fe20000000800 */
[----:B------:R-:W-:Y:S01]  /*cb40*/  IMAD.X R4, RZ, RZ, ~R4, P1 ;  /* 0x000000ffff047224 */ /* 0x000fe200008e0e04 */
[----:B------:R-:W-:-:S03]  /*cb50*/  ISETP.NE.U32.AND P1, PT, RZ, UR8, PT ;  /* 0x00000008ff007c0c */ /* 0x000fc6000bf25070 */
[----:B------:R-:W-:Y:S01]  /*cb60*/  IMAD R6, R4, UR4, RZ ;  /* 0x0000000404067c24 */ /* 0x000fe2000f8e02ff */
[----:B------:R-:W0:Y:S01]  /*cb70*/  LDC R19, c[0x0][0x148] ;  /* 0x00005200ff137b82 */ /* 0x000e220000000800 */
[----:B------:R-:W-:Y:S01]  /*cb80*/  IMAD.MOV.U32 R4, RZ, RZ, R17 ;  /* 0x000000ffff047224 */ /* 0x000fe200078e0011 */
[----:B------:R-:W-:-:S03]  /*cb90*/  ISETP.NE.AND.EX P1, PT, RZ, UR9, PT, P1 ;  /* 0x00000009ff007c0c */ /* 0x000fc6000bf25310 */
[----:B------:R-:W-:Y:S01]  /*cba0*/  IMAD.WIDE.U32 R4, R7, UR4, R4 ;  /* 0x0000000407047c25 */ /* 0x000fe2000f8e0004 */
[----:B------:R-:W-:-:S03]  /*cbb0*/  ULDC UR4, c[0x0][0x150] ;  /* 0x0000540000047ab9 */ /* 0x000fc60000000800 */
[----:B------:R-:W-:Y:S02]  /*cbc0*/  IMAD R7, R7, UR5, R6 ;  /* 0x0000000507077c24 */ /* 0x000fe4000f8e0206 */
[----:B------:R-:W-:Y:S01]  /*cbd0*/  FMUL R6, R9, UR4 ;  /* 0x0000000409067c20 */ /* 0x000fe20008400000 */
[----:B------:R-:W-:Y:S01]  /*cbe0*/  ULDC UR4, c[0x0][0x618] ;  /* 0x0001860000047ab9 */ /* 0x000fe20000000800 */
[----:B------:R-:W-:Y:S01]  /*cbf0*/  ULDC UR5, c[0x0][0x154] ;  /* 0x0000550000057ab9 */ /* 0x000fe20000000800 */
[----:B------:R-:W-:-:S03]  /*cc00*/  IMAD.IADD R5, R5, 0x1, R7 ;  /* 0x0000000105057824 */ /* 0x000fc600078e0207 */
[----:B------:R-:W3:Y:S02]  /*cc10*/  F2I.U32.TRUNC.NTZ R6, R6 ;  /* 0x0000000600067305 */ /* 0x000ee4000020f000 */
[----:B------:R-:W-:Y:S02]  /*cc20*/  SHF.R.U64 R9, R4, UR4, R5 ;  /* 0x0000000404097c19 */ /* 0x000fe40008001205 */
[----:B-1----:R-:W-:-:S05]  /*cc30*/  I2FP.F32.U32 R4, R14 ;  /* 0x0000000e00047245 */ /* 0x002fca0000201000 */
[----:B------:R-:W-:Y:S01]  /*cc40*/  FMUL R21, R4, UR5 ;  /* 0x0000000504157c20 */ /* 0x000fe20008400000 */
[----:B------:R-:W-:Y:S01]  /*cc50*/  SHF.R.U32.HI R4, RZ, UR4, R5 ;  /* 0x00000004ff047c19 */ /* 0x000fe20008011605 */
[----:B------:R-:W-:-:S03]  /*cc60*/  ULDC UR4, c[0x0][0x658] ;  /* 0x0001960000047ab9 */ /* 0x000fc60000000800 */
[--C-:B------:R-:W-:Y:S01]  /*cc70*/  SHF.R.U64 R20, R9, UR6, R4.reuse ;  /* 0x0000000609147c19 */ /* 0x100fe20008001204 */
[----:B------:R-:W1:Y:S01]  /*cc80*/  F2I.U32.TRUNC.NTZ R21, R21 ;  /* 0x0000001500157305 */ /* 0x000e62000020f000 */
[----:B------:R-:W-:Y:S01]  /*cc90*/  SHF.R.U32.HI R5, RZ, UR6, R4 ;  /* 0x00000006ff057c19 */ /* 0x000fe20008011604 */
[----:B---3--:R-:W-:-:S03]  /*cca0*/  IMAD.MOV R6, RZ, RZ, -R6 ;  /* 0x000000ffff067224 */ /* 0x008fc600078e0a06 */
[----:B------:R-:W-:Y:S01]  /*ccb0*/  SHF.R.U64 R18, R20, UR4, R5 ;  /* 0x0000000414127c19 */ /* 0x000fe20008001205 */
[----:B--2---:R-:W-:Y:S01]  /*ccc0*/  IMAD R15, R22, R6, R15 ;  /* 0x00000006160f7224 */ /* 0x004fe200078e020f */
[----:B------:R-:W-:-:S03]  /*ccd0*/  SHF.R.U32.HI R23, RZ, UR4, R5 ;  /* 0x00000004ff177c19 */ /* 0x000fc60008011605 */
[----:B------:R-:W-:Y:S02]  /*cce0*/  IMAD.MOV.U32 R4, RZ, RZ, R18 ;  /* 0x000000ffff047224 */ /* 0x000fe400078e0012 */
[----:B------:R-:W-:Y:S01]  /*ccf0*/  IMAD.MOV.U32 R5, RZ, RZ, R23 ;  /* 0x000000ffff057224 */ /* 0x000fe200078e0017 */
[----:B------:R-:W-:Y:S06]  /*cd00*/  @!P1 BRA `(.L_x_369) ;  /* 0x0000000000289947 */ /* 0x000fec0003800000 */
[----:B------:R-:W-:Y:S02]  /*cd10*/  ULDC UR4, c[0x0][0x64c] ;  /* 0x0001930000047ab9 */ /* 0x000fe40000000800 */
[----:B------:R-:W-:-:S05]  /*cd20*/  IADD3 R5, P1, R18, UR4, RZ ;  /* 0x0000000412057c10 */ /* 0x000fca000ff3e0ff */
[----:B------:R-:W-:-:S04]  /*cd30*/  IMAD.X R23, RZ, RZ, R23, P1 ;  /* 0x000000ffff177224 */ /* 0x000fc800008e0617 */
[----:B------:R-:W-:-:S04]  /*cd40*/  IMAD.WIDE.U32 R6, R23, UR8, RZ ;  /* 0x0000000817067c25 */ /* 0x000fc8000f8e00ff */
[----:B------:R-:W-:-:S04]  /*cd50*/  IMAD.WIDE.U32 R6, P1, R5, UR9, R6 ;  /* 0x0000000905067c25 */ /* 0x000fc8000f820006 */
[----:B------:R-:W-:-:S04]  /*cd60*/  IMAD.WIDE.U32 R4, R5, UR8, RZ ;  /* 0x0000000805047c25 */ /* 0x000fc8000f8e00ff */
[----:B------:R-:W-:Y:S01]  /*cd70*/  IMAD.MOV.U32 R4, RZ, RZ, R7 ;  /* 0x000000ffff047224 */ /* 0x000fe200078e0007 */
[----:B------:R-:W-:Y:S01]  /*cd80*/  IADD3 RZ, P3, R5, R6, RZ ;  /* 0x0000000605ff7210 */ /* 0x000fe20007f7e0ff */
[----:B------:R-:W-:-:S04]  /*cd90*/  IMAD.X R5, RZ, RZ, RZ, P1 ;  /* 0x000000ffff057224 */ /* 0x000fc800008e06ff */
[----:B------:R-:W-:-:S08]  /*cda0*/  IMAD.WIDE.U32.X R4, R23, UR9, R4, P3 ;  /* 0x0000000917047c25 */ /* 0x000fd000098e0404 */
.L_x_369:
[----:B------:R-:W2:Y:S01]  /*cdb0*/  LDC R6, c[0x0][0x65c] ;  /* 0x00019700ff067b82 */ /* 0x000ea20000000800 */
[----:B------:R-:W-:Y:S01]  /*cdc0*/  ULDC UR4, c[0x0][0x648] ;  /* 0x0001920000047ab9 */ /* 0x000fe20000000800 */
[----:B------:R-:W-:Y:S01]  /*cdd0*/  LOP3.LUT R20, R20, UR17, RZ, 0xc0, !PT ;  /* 0x0000001114147c12 */ /* 0x000fe2000f8ec0ff */
[----:B-1----:R-:W-:Y:S01]  /*cde0*/  IMAD.MOV R21, RZ, RZ, -R21 ;  /* 0x000000ffff157224 */ /* 0x002fe200078e0a15 */
[----:B------:R-:W-:Y:S01]  /*cdf0*/  SHF.R.U64 R5, R4, UR4, R5 ;  /* 0x0000000404057c19 */ /* 0x000fe20008001205 */
[----:B------:R-:W-:Y:S01]  /*ce00*/  ULDC UR4, c[0x0][0x638] ;  /* 0x00018e0000047ab9 */ /* 0x000fe20000000800 */
[----:B------:R-:W-:Y:S01]  /*ce10*/  LOP3.LUT R9, R9, UR16, RZ, 0xc0, !PT ;  /* 0x0000001009097c12 */ /* 0x000fe2000f8ec0ff */
[----:B------:R-:W-:Y:S01]  /*ce20*/  ULDC UR5, c[0x0][0x610] ;  /* 0x0001840000057ab9 */ /* 0x000fe20000000800 */
[----:B------:R-:W-:Y:S02]  /*ce30*/  IMAD.MOV.U32 R4, RZ, RZ, 0x1 ;  /* 0x00000001ff047424 */ /* 0x000fe400078e00ff */
[----:B------:R-:W-:-:S02]  /*ce40*/  IMAD.MOV R7, RZ, RZ, -R5 ;  /* 0x000000ffff077224 */ /* 0x000fc400078e0a05 */
[----:B------:R-:W-:Y:S02]  /*ce50*/  IMAD R20, R5, UR18, R20 ;  /* 0x0000001205147c24 */ /* 0x000fe4000f8e0214 */
[----:B------:R-:W-:Y:S01]  /*ce60*/  IMAD R18, R7, UR4, R18 ;  /* 0x0000000407127c24 */ /* 0x000fe2000f8e0212 */
[----:B------:R-:W-:-:S03]  /*ce70*/  ULDC UR4, c[0x0][0x600] ;  /* 0x0001800000047ab9 */ /* 0x000fc60000000800 */
[----:B------:R-:W-:Y:S01]  /*ce80*/  IMAD R18, R18, UR4, R9 ;  /* 0x0000000412127c24 */ /* 0x000fe2000f8e0209 */
[----:B--2---:R-:W-:-:S13]  /*ce90*/  ISETP.NE.AND P1, PT, R6, 0x1, PT ;  /* 0x000000010600780c */ /* 0x004fda0003f25270 */
[----:B0-----:R-:W-:-:S04]  /*cea0*/  @P1 IMAD R15, R19, R21, R14 ;  /* 0x00000015130f1224 */ /* 0x001fc800078e020e */
[----:B------:R-:W-:-:S05]  /*ceb0*/  IMAD R15, R20, UR5, R15 ;  /* 0x00000005140f7c24 */ /* 0x000fca000f8e020f */
[----:B------:R-:W-:Y:S02]  /*cec0*/  SEL R9, R18, R15, !P1 ;  /* 0x0000000f12097207 */ /* 0x000fe40004800000 */
[----:B------:R-:W-:-:S07]  /*ced0*/  SEL R7, R15, R18, !P1 ;  /* 0x000000120f077207 */ /* 0x000fce0004800000 */
.L_x_367:
[----:B------:R-:W-:Y:S05]  /*cee0*/  BSYNC B1 ;  /* 0x0000000000017941 */ /* 0x000fea0003800000 */
.L_x_366:
[----:B------:R-:W-:-:S13]  /*cef0*/  LOP3.LUT P1, RZ, R4, 0xff, RZ, 0xc0, !PT ;  /* 0x000000ff04ff7812 */ /* 0x000fda000782c0ff */
[----:B------:R-:W-:Y:S05]  /*cf00*/  @P1 BRA `(.L_x_370) ;  /* 0xfffffff400401947 */ /* 0x000fea000383ffff */
[----:B------:R-:W-:Y:S05]  /*cf10*/  BSYNC B0 ;  /* 0x0000000000007941 */ /* 0x000fea0003800000 */
.L_x_358:
[----:B------:R-:W-:-:S03]  /*cf20*/  UMOV UR4, 0xffffffff ;  /* 0xffffffff00047882 */ /* 0x000fc60000000000 */
[----:B------:R-:W-:Y:S05]  /*cf30*/  BRA.DIV UR4, `(.L_x_371) ;  /* 0x0000000604387947 */ /* 0x000fea000b800000 */
[----:B------:R-:W-:-:S13]  /*cf40*/  ELECT P6, URZ, PT ;  /* 0x00000000003f782f */ /* 0x000fda00038c0000 */
.L_x_386:
[----:B------:R-:W-:Y:S04]  /*cf50*/  BSSY B0, `(.L_x_372) ;  /* 0x0000034000007945 */ /* 0x000fe80003800000 */
[----:B------:R-:W-:Y:S05]  /*cf60*/  @!P6 BRA `(.L_x_373) ;  /* 0x0000000000c8e947 */ /* 0x000fea0003800000 */
[----:B------:R-:W-:-:S04]  /*cf70*/  LOP3.LUT R2, R2, 0x2, RZ, 0xfc, !PT ;  /* 0x0000000202027812 */ /* 0x000fc800078efcff */
[----:B------:R-:W-:-:S13]  /*cf80*/  ISETP.NE.AND P0, PT, R2, 0x3, PT ;  /* 0x000000030200780c */ /* 0x000fda0003f05270 */
[----:B------:R-:W-:Y:S05]  /*cf90*/  @!P0 BRA `(.L_x_374) ;  /* 0x0000000000048947 */ /* 0x000fea0003800000 */
[----:B------:R-:W-:Y:S01]  /*cfa0*/  BPT.TRAP 0x1 ;  /* 0x000000040000795c */ /* 0x000fe20000300000 */
.L_x_374:
[----:B------:R-:W0:Y:S01]  /*cfb0*/  S2R R3, SR_CgaCtaId ;  /* 0x0000000000037919 */ /* 0x000e220000008800 */
[----:B------:R-:W-:-:S04]  /*cfc0*/  MOV R2, 0x400 ;  /* 0x0000040000027802 */ /* 0x000fc80000000f00 */
[----:B0-----:R-:W-:Y:S02]  /*cfd0*/  LEA R3, R3, R2, 0x18 ;  /* 0x0000000203037211 */ /* 0x001fe400078ec0ff */
[----:B------:R-:W-:-:S03]  /*cfe0*/  SHF.L.U32 R2, R0, 0x1f, RZ ;  /* 0x0000001f00027819 */ /* 0x000fc600000006ff */
[----:B------:R-:W-:-:S04]  /*cff0*/  VIADD R3, R3, 0x28 ;  /* 0x0000002803037836 */ /* 0x000fc80000000000 */
[C---:B------:R-:W-:Y:S02]  /*d000*/  IMAD R7, R12.reuse, 0x8, R3 ;  /* 0x000000080c077824 */ /* 0x040fe400078e0203 */
[----:B------:R-:W-:Y:S02]  /*d010*/  VIADD R12, R12, 0x1 ;  /* 0x000000010c0c7836 */ /* 0x000fe40000000000 */
[----:B------:R-:W0:Y:S03]  /*d020*/  SYNCS.PHASECHK.TRANS64.TRYWAIT P0, [R7+URZ], R2 ;  /* 0x00000002070075a7 */ /* 0x000e26000800017f */
[----:B------:R-:W-:-:S04]  /*d030*/  ISETP.NE.AND P1, PT, R12, 0x5, PT ;  /* 0x000000050c00780c */ /* 0x000fc80003f25270 */
[----:B------:R-:W-:Y:S02]  /*d040*/  SEL R5, RZ, 0x1, P1 ;  /* 0x00000001ff057807 */ /* 0x000fe40000800000 */
[----:B------:R-:W-:Y:S02]  /*d050*/  SEL R12, R12, RZ, P1 ;  /* 0x000000ff0c0c7207 */ /* 0x000fe40000800000 */
[----:B------:R-:W-:-:S03]  /*d060*/  LOP3.LUT R5, R0, R5, RZ, 0x3c, !PT ;  /* 0x0000000500057212 */ /* 0x000fc600078e3cff */
[----:B------:R-:W-:Y:S01]  /*d070*/  IMAD R9, R12, 0x8, R3 ;  /* 0x000000080c097824 */ /* 0x000fe200078e0203 */
[----:B------:R-:W-:Y:S01]  /*d080*/  SHF.L.U32 R4, R5, 0x1f, RZ ;  /* 0x0000001f05047819 */ /* 0x000fe200000006ff */
[----:B0-----:R-:W-:Y:S06]  /*d090*/  @!P0 BRA `(.L_x_375) ;  /* 0x0000000400008947 */ /* 0x001fec0003800000 */
.L_x_387:
[----:B------:R-:W1:Y:S01]  /*d0a0*/  SYNCS.PHASECHK.TRANS64.TRYWAIT P0, [R9+URZ], R4 ;  /* 0x00000004090075a7 */ /* 0x000e62000800017f */
[----:B------:R-:W-:-:S05]  /*d0b0*/  VIADD R0, R12, 0x1 ;  /* 0x000000010c007836 */ /* 0x000fca0000000000 */
[----:B------:R-:W-:-:S04]  /*d0c0*/  ISETP.NE.AND P1, PT, R0, 0x5, PT ;  /* 0x000000050000780c */ /* 0x000fc80003f25270 */
[----:B0-----:R-:W-:Y:S02]  /*d0d0*/  SEL R2, RZ, 0x1, P1 ;  /* 0x00000001ff027807 */ /* 0x001fe40000800000 */
[----:B------:R-:W-:Y:S02]  /*d0e0*/  SEL R0, R0, RZ, P1 ;  /* 0x000000ff00007207 */ /* 0x000fe40000800000 */
[----:B------:R-:W-:-:S03]  /*d0f0*/  LOP3.LUT R7, R5, R2, RZ, 0x3c, !PT ;  /* 0x0000000205077212 */ /* 0x000fc600078e3cff */
[----:B------:R-:W-:Y:S01]  /*d100*/  IMAD R6, R0, 0x8, R3 ;  /* 0x0000000800067824 */ /* 0x000fe200078e0203 */
[----:B------:R-:W-:Y:S01]  /*d110*/  SHF.L.U32 R5, R7, 0x1f, RZ ;  /* 0x0000001f07057819 */ /* 0x000fe200000006ff */
[----:B-1----:R-:W-:Y:S06]  /*d120*/  @!P0 BRA `(.L_x_376) ;  /* 0x0000000000f08947 */ /* 0x002fec0003800000 */
.L_x_388:
[----:B------:R-:W1:Y:S01]  /*d130*/  SYNCS.PHASECHK.TRANS64.TRYWAIT P0, [R6+URZ], R5 ;  /* 0x00000005060075a7 */ /* 0x000e62000800017f */
[----:B------:R-:W-:-:S05]  /*d140*/  VIADD R0, R0, 0x1 ;  /* 0x0000000100007836 */ /* 0x000fca0000000000 */
[----:B------:R-:W-:-:S04]  /*d150*/  ISETP.NE.AND P1, PT, R0, 0x5, PT ;  /* 0x000000050000780c */ /* 0x000fc80003f25270 */
[----:B------:R-:W-:Y:S02]  /*d160*/  SEL R2, RZ, 0x1, P1 ;  /* 0x00000001ff027807 */ /* 0x000fe40000800000 */
[----:B------:R-:W-:Y:S02]  /*d170*/  SEL R0, R0, RZ, P1 ;  /* 0x000000ff00007207 */ /* 0x000fe40000800000 */
[----:B------:R-:W-:-:S03]  /*d180*/  LOP3.LUT R7, R7, R2, RZ, 0x3c, !PT ;  /* 0x0000000207077212 */ /* 0x000fc600078e3cff */
[----:B0-----:R-:W-:Y:S01]  /*d190*/  IMAD R9, R0, 0x8, R3 ;  /* 0x0000000800097824 */ /* 0x001fe200078e0203 */
[----:B------:R-:W-:Y:S01]  /*d1a0*/  SHF.L.U32 R4, R7, 0x1f, RZ ;  /* 0x0000001f07047819 */ /* 0x000fe200000006ff */
[----:B-1----:R-:W-:Y:S06]  /*d1b0*/  @!P0 BRA `(.L_x_377) ;  /* 0x0000000000e08947 */ /* 0x002fec0003800000 */
.L_x_389:
[----:B------:R-:W1:Y:S01]  /*d1c0*/  SYNCS.PHASECHK.TRANS64.TRYWAIT P0, [R9+URZ], R4 ;  /* 0x00000004090075a7 */ /* 0x000e62000800017f */
[----:B------:R-:W-:-:S05]  /*d1d0*/  VIADD R0, R0, 0x1 ;  /* 0x0000000100007836 */ /* 0x000fca0000000000 */
[----:B------:R-:W-:-:S04]  /*d1e0*/  ISETP.NE.AND P1, PT, R0, 0x5, PT ;  /* 0x000000050000780c */ /* 0x000fc80003f25270 */
[----:B------:R-:W-:Y:S02]  /*d1f0*/  SEL R2, RZ, 0x1, P1 ;  /* 0x00000001ff027807 */ /* 0x000fe40000800000 */
[----:B------:R-:W-:Y:S02]  /*d200*/  SEL R0, R0, RZ, P1 ;  /* 0x000000ff00007207 */ /* 0x000fe40000800000 */
[----:B------:R-:W-:Y:S01]  /*d210*/  LOP3.LUT R2, R7, R2, RZ, 0x3c, !PT ;  /* 0x0000000207027212 */ /* 0x000fe200078e3cff */
[----:B-1----:R-:W-:Y:S06]  /*d220*/  @!P0 BRA `(.L_x_378) ;  /* 0x0000000000d88947 */ /* 0x002fec0003800000 */
.L_x_390:
[----:B------:R-:W-:Y:S01]  /*d230*/  IMAD R3, R0, 0x8, R3 ;  /* 0x0000000800037824 */ /* 0x000fe200078e0203 */
[----:B------:R-:W-:-:S07]  /*d240*/  SHF.L.U32 R0, R2, 0x1f, RZ ;  /* 0x0000001f02007819 */ /* 0x000fce00000006ff */
.L_x_379:
[----:B--2---:R2:W3:Y:S02]  /*d250*/  SYNCS.PHASECHK.TRANS64.TRYWAIT P0, [R3+URZ], R0 ;  /* 0x00000000030075a7 */ /* 0x0044e4000800017f */
[----:B---3--:R-:W-:Y:S05]  /*d260*/  @!P0 NANOSLEEP.SYNCS 0x989680 ;  /* 0x009896800000895d */ /* 0x008fea0003900000 */
[----:B------:R-:W3:Y:S02]  /*d270*/  @!P0 SYNCS.PHASECHK.TRANS64 P0, [R3+URZ], R0 ;  /* 0x00000000030085a7 */ /* 0x000ee4000800007f */
[----:B---3--:R-:W-:Y:S05]  /*d280*/  @!P0 BRA `(.L_x_379) ;  /* 0xfffffffc00f08947 */ /* 0x008fea000383ffff */
.L_x_373:
[----:B------:R-:W-:Y:S05]  /*d290*/  BSYNC B0 ;  /* 0x0000000000007941 */ /* 0x000fea0003800000 */
.L_x_372:
[----:B------:R-:W-:Y:S05]  /*d2a0*/  EXIT ;  /* 0x000000000000794d */ /* 0x000fea0003800000 */
.L_x_17:
[----:B---3--:R3:W4:Y:S02]  /*d2b0*/  SYNCS.PHASECHK.TRANS64.TRYWAIT P1, [R3+URZ], R0 ;  /* 0x00000000030075a7 */ /* 0x008724000802017f */
[----:B----4-:R-:W-:Y:S05]  /*d2c0*/  @!P1 NANOSLEEP.SYNCS 0x989680 ;  /* 0x009896800000995d */ /* 0x010fea0003900000 */
[----:B------:R-:W4:Y:S02]  /*d2d0*/  @!P1 SYNCS.PHASECHK.TRANS64 P1, [R3+URZ], R0 ;  /* 0x00000000030095a7 */ /* 0x000f24000802007f */
[----:B----4-:R-:W-:Y:S05]  /*d2e0*/  @!P1 BRA `(.L_x_17) ;  /* 0xfffffffc00f09947 */ /* 0x010fea000383ffff */
[----:B------:R-:W-:Y:S05]  /*d2f0*/  BRA `(.L_x_16) ;  /* 0xffffff3c00ec7947 */ /* 0x000fea000383ffff */
.L_x_22:
[----:B-1----:R1:W2:Y:S02]  /*d300*/  SYNCS.PHASECHK.TRANS64.TRYWAIT P1, [R5+URZ], R4 ;  /* 0x00000004050075a7 */ /* 0x0022a4000802017f */
[----:B--2---:R-:W-:Y:S05]  /*d310*/  @!P1 NANOSLEEP.SYNCS 0x989680 ;  /* 0x009896800000995d */ /* 0x004fea0003900000 */
[----:B------:R-:W2:Y:S02]  /*d320*/  @!P1 SYNCS.PHASECHK.TRANS64 P1, [R5+URZ], R4 ;  /* 0x00000004050095a7 */ /* 0x000ea4000802007f */
[----:B--2---:R-:W-:Y:S05]  /*d330*/  @!P1 BRA `(.L_x_22) ;  /* 0xfffffffc00f09947 */ /* 0x004fea000383ffff */
[----:B------:R-:W-:Y:S05]  /*d340*/  BRA `(.L_x_21) ;  /* 0xffffff5000387947 */ /* 0x000fea000383ffff */
.L_x_359:
[----:B------:R-:W-:Y:S01]  /*d350*/  BSSY B1, `(.L_x_380) ;  /* 0x0000006000017945 */ /* 0x000fe20003800000 */
[----:B------:R-:W-:-:S07]  /*d360*/  IMAD.MOV.U32 R15, RZ, RZ, -0x1 ;  /* 0xffffffffff0f7424 */ /* 0x000fce00078e00ff */
[----:B------:R-:W-:Y:S05]  /*d370*/  WARPSYNC.COLLECTIVE R15, `(.L_x_381) ;  /* 0x000000000f0c7348 */ /* 0x000fea0003c00000 */
[----:B------:R-:W-:Y:S02]  /*d380*/  ELECT P6, UR62, PT ;  /* 0x00000000003e782f */ /* 0x000fe400038c0000 */
[----:B------:R-:W-:Y:S01]  /*d390*/  MOV R14, UR62 ;  /* 0x0000003e000e7c02 */ /* 0x000fe20008000f00 */
[----:B------:R-:W-:Y:S10]  /*d3a0*/  ENDCOLLECTIVE ;  /* 0x000000000000791b */ /* 0x000ff40003800000 */
.L_x_381:
[----:B------:R-:W-:Y:S05]  /*d3b0*/  BSYNC B1 ;  /* 0x0000000000017941 */ /* 0x000fea0003800000 */
.L_x_380:
[----:B------:R-:W-:Y:S05]  /*d3c0*/  BRA `(.L_x_382) ;  /* 0xfffffff0001c7947 */ /* 0x000fea000383ffff */
.L_x_362:
[----:B0-----:R0:W1:Y:S02]  /*d3d0*/  SYNCS.PHASECHK.TRANS64.TRYWAIT P1, [R14+URZ+0x28], R7 ;  /* 0x000028070e0075a7 */ /* 0x001064000802017f */
[----:B-1----:R-:W-:Y:S05]  /*d3e0*/  @!P1 NANOSLEEP.SYNCS 0x989680 ;  /* 0x009896800000995d */ /* 0x002fea0003900000 */
[----:B------:R-:W1:Y:S02]  /*d3f0*/  @!P1 SYNCS.PHASECHK.TRANS64 P1, [R14+URZ+0x28], R7 ;  /* 0x000028070e0095a7 */ /* 0x000e64000802007f */
[----:B-1----:R-:W-:Y:S05]  /*d400*/  @!P1 BRA `(.L_x_362) ;  /* 0xfffffffc00f09947 */ /* 0x002fea000383ffff */
[----:B------:R-:W-:Y:S05]  /*d410*/  BRA `(.L_x_383) ;  /* 0xfffffff000507947 */ /* 0x000fea000383ffff */
.L_x_371:
[----:B------:R-:W-:Y:S01]  /*d420*/  BSSY B0, `(.L_x_384) ;  /* 0x0000006000007945 */ /* 0x000fe20003800000 */
[----:B------:R-:W-:-:S07]  /*d430*/  IMAD.MOV.U32 R15, RZ, RZ, -0x1 ;  /* 0xffffffffff0f7424 */ /* 0x000fce00078e00ff */
[----:B------:R-:W-:Y:S05]  /*d440*/  WARPSYNC.COLLECTIVE R15, `(.L_x_385) ;  /* 0x000000000f0c7348 */ /* 0x000fea0003c00000 */
[----:B------:R-:W-:Y:S02]  /*d450*/  ELECT P6, UR62, PT ;  /* 0x00000000003e782f */ /* 0x000fe400038c0000 */
[----:B------:R-:W-:Y:S01]  /*d460*/  MOV R14, UR62 ;  /* 0x0000003e000e7c02 */ /* 0x000fe20008000f00 */
[----:B------:R-:W-:Y:S10]  /*d470*/  ENDCOLLECTIVE ;  /* 0x000000000000791b */ /* 0x000ff40003800000 */
.L_x_385:
[----:B------:R-:W-:Y:S05]  /*d480*/  BSYNC B0 ;  /* 0x0000000000007941 */ /* 0x000fea0003800000 */
.L_x_384:
[----:B------:R-:W-:Y:S05]  /*d490*/  BRA `(.L_x_386) ;  /* 0xfffffff800ac7947 */ /* 0x000fea000383ffff */
.L_x_375:
[----:B0-----:R0:W1:Y:S02]  /*d4a0*/  SYNCS.PHASECHK.TRANS64.TRYWAIT P0, [R7+URZ], R2 ;  /* 0x00000002070075a7 */ /* 0x001064000800017f */
[----:B-1----:R-:W-:Y:S05]  /*d4b0*/  @!P0 NANOSLEEP.SYNCS 0x989680 ;  /* 0x009896800000895d */ /* 0x002fea0003900000 */
[----:B------:R-:W1:Y:S02]  /*d4c0*/  @!P0 SYNCS.PHASECHK.TRANS64 P0, [R7+URZ], R2 ;  /* 0x00000002070085a7 */ /* 0x000e64000800007f */
[----:B-1----:R-:W-:Y:S05]  /*d4d0*/  @!P0 BRA `(.L_x_375) ;  /* 0xfffffffc00f08947 */ /* 0x002fea000383ffff */
[----:B------:R-:W-:Y:S05]  /*d4e0*/  BRA `(.L_x_387) ;  /* 0xfffffff800ec7947 */ /* 0x000fea000383ffff */
.L_x_376:
[----:B0-----:R0:W1:Y:S02]  /*d4f0*/  SYNCS.PHASECHK.TRANS64.TRYWAIT P0, [R9+URZ], R4 ;  /* 0x00000004090075a7 */ /* 0x001064000800017f */
[----:B-1----:R-:W-:Y:S05]  /*d500*/  @!P0 NANOSLEEP.SYNCS 0x989680 ;  /* 0x009896800000895d */ /* 0x002fea0003900000 */
[----:B------:R-:W1:Y:S02]  /*d510*/  @!P0 SYNCS.PHASECHK.TRANS64 P0, [R9+URZ], R4 ;  /* 0x00000004090085a7 */ /* 0x000e64000800007f */
[----:B-1----:R-:W-:Y:S05]  /*d520*/  @!P0 BRA `(.L_x_376) ;  /* 0xfffffffc00f08947 */ /* 0x002fea000383ffff */
[----:B------:R-:W-:Y:S05]  /*d530*/  BRA `(.L_x_388) ;  /* 0xfffffff800fc7947 */ /* 0x000fea000383ffff */
.L_x_377:
[----:B0-----:R0:W1:Y:S02]  /*d540*/  SYNCS.PHASECHK.TRANS64.TRYWAIT P0, [R6+URZ], R5 ;  /* 0x00000005060075a7 */ /* 0x001064000800017f */
[----:B-1----:R-:W-:Y:S05]  /*d550*/  @!P0 NANOSLEEP.SYNCS 0x989680 ;  /* 0x009896800000895d */ /* 0x002fea0003900000 */
[----:B------:R-:W1:Y:S02]  /*d560*/  @!P0 SYNCS.PHASECHK.TRANS64 P0, [R6+URZ], R5 ;  /* 0x00000005060085a7 */ /* 0x000e64000800007f */
[----:B-1----:R-:W-:Y:S05]  /*d570*/  @!P0 BRA `(.L_x_377) ;  /* 0xfffffffc00f08947 */ /* 0x002fea000383ffff */
[----:B------:R-:W-:Y:S05]  /*d580*/  BRA `(.L_x_389) ;  /* 0xfffffffc000c7947 */ /* 0x000fea000383ffff */
.L_x_378:
[----:B-1----:R1:W2:Y:S02]  /*d590*/  SYNCS.PHASECHK.TRANS64.TRYWAIT P0, [R9+URZ], R4 ;  /* 0x00000004090075a7 */ /* 0x0022a4000800017f */
[----:B--2---:R-:W-:Y:S05]  /*d5a0*/  @!P0 NANOSLEEP.SYNCS 0x989680 ;  /* 0x009896800000895d */ /* 0x004fea0003900000 */
[----:B------:R-:W2:Y:S02]  /*d5b0*/  @!P0 SYNCS.PHASECHK.TRANS64 P0, [R9+URZ], R4 ;  /* 0x00000004090085a7 */ /* 0x000ea4000800007f */
[----:B--2---:R-:W-:Y:S05]  /*d5c0*/  @!P0 BRA `(.L_x_378) ;  /* 0xfffffffc00f08947 */ /* 0x004fea000383ffff */
[----:B------:R-:W-:Y:S05]  /*d5d0*/  BRA `(.L_x_390) ;  /* 0xfffffffc00147947 */ /* 0x000fea000383ffff */
.L_x_391:
[----:B------:R-:W-:-:S00]  /*d5e0*/  BRA `(.L_x_391) ;  /* 0xfffffffc00fc7947 */ /* 0x000fc0000383ffff */
[----:B------:R-:W-:-:S00]  /*d5f0*/  NOP ;  /* 0x0000000000007918 */ /* 0x000fc00000000000 */
        /* <DEDUP_REMOVED lines=8> */
.L_x_392:


//--------------------- .nv.global.init           --------------------------
	.section	.nv.global.init,"aw",@progbits
.nv.global.init:
	.type		$str$22,@object
	.size		$str$22,($str$23 - $str$22)
$str$22:
        /*0000*/ 	.byte	0x6b, 0x5f, 0x74, 0x69, 0x6c, 0x65, 0x5f, 0x63, 0x6f, 0x75, 0x6e, 0x74, 0x20, 0x3e, 0x3d, 0x20
        /*0010*/ 	.byte	0x31, 0x00
	.type		$str$23,@object
	.size		$str$23,(__unnamed_1 - $str$23)
$str$23:
        /*0012*/ 	.byte	0x2f, 0x74, 0x6d, 0x70, 0x2f, 0x63, 0x75, 0x74, 0x6c, 0x61, 0x73, 0x73, 0x5f, 0x73, 0x77, 0x65
        /*0022*/ 	.byte	0x65, 0x70, 0x5f, 0x73, 0x72, 0x63, 0x2f, 0x69, 0x6e, 0x63, 0x6c, 0x75, 0x64, 0x65, 0x2f, 0x63
        /*0032*/ 	.byte	0x75, 0x74, 0x6c, 0x61, 0x73, 0x73, 0x2f, 0x67, 0x65, 0x6d, 0x6d, 0x2f, 0x63, 0x6f, 0x6c, 0x6c
        /*0042*/ 	.byte	0x65, 0x63, 0x74, 0x69, 0x76, 0x65, 0x2f, 0x73, 0x6d, 0x39, 0x30, 0x5f, 0x6d, 0x6d, 0x61, 0x5f
        /*0052*/ 	.byte	0x74, 0x6d, 0x61, 0x5f, 0x67, 0x6d, 0x6d, 0x61, 0x5f, 0x73, 0x73, 0x5f, 0x77, 0x61, 0x72, 0x70
        /*0062*/ 	.byte	0x73, 0x70, 0x65, 0x63, 0x69, 0x61, 0x6c, 0x69, 0x7a, 0x65, 0x64, 0x2e, 0x68, 0x70, 0x70, 0x00
	.type		__unnamed_1,@object
	.size		__unnamed_1,(.L_0 - __unnamed_1)
__unnamed_1:
        /*0072*/ 	.byte	0x76, 0x6f, 0x69, 0x64, 0x20, 0x63, 0x75, 0x74, 0x6c, 0x61, 0x73, 0x73, 0x3a, 0x3a, 0x67, 0x65
        /* <DEDUP_REMOVED lines=172> */
        /*0b42*/ 	.byte	0x69, 0x74, 0x79, 0x5d, 0x00
.L_0:


//--------------------- .nv.shared._ZN7cutlass13device_kernelINS_4gemm6kernel13GemmUniversalIN4cute5tupleIJiiiiEEENS1_10collective13CollectiveMmaINS1_34MainloopSm90TmaGmmaWarpSpecializedILi5ENS5_IJNS4_1CILi1EEESB_SB_EEENS1_35KernelTmaWarpSpecializedCooperativeEEENS5_IJNSA_ILi192EEENSA_ILi160EEENSA_ILi128EEEEEEaNS5_IJlSB_lEEEaSJ_NS4_8TiledMMAINS4_8MMA_AtomIJNS4_4SM904GMMA26MMA_64x32x32_S32S8S8_SS_TNEEEENS4_6LayoutINS5_IJNSA_ILi2EEESB_SB_EEENS5_IJSB_NSA_ILi0EEEST_EEEEENS5_IJNS4_10UnderscoreESW_SW_EEEEENS4_13SM90_TMA_LOADENS4_14ComposedLayoutINS4_7SwizzleILi3ELi4ELi3EEENS4_18smem_ptr_flag_bitsILi8EEENSQ_INS5_IJNSA_ILi8EEESH_EEENS5_IJSH_SB_EEEEEEEvNS4_8identityESZ_S19_vS1A_EENS_8epilogue10collective6detail29Sm90TmaWarpSpecializedAdapterINS1D_15DefaultEpilogueIaSJ_SJ_NS1C_6thread17LinearCombinationIaLi1EiiLNS1H_9ScaleType4KindE0ELNS_15FloatRoundStyleE2EaEENS1_15EpilogueDefaultEEEEEvvEEEEvNT_6ParamsE --------------------------
	.section	.nv.shared._ZN7cutlass13device_kernelINS_4gemm6kernel13GemmUniversalIN4cute5tupleIJiiiiEEENS1_10collective13CollectiveMmaINS1_34MainloopSm90TmaGmmaWarpSpecializedILi5ENS5_IJNS4_1CILi1EEESB_SB_EEENS1_35KernelTmaWarpSpecializedCooperativeEEENS5_IJNSA_ILi192EEENSA_ILi160EEENSA_ILi128EEEEEEaNS5_IJlSB_lEEEaSJ_NS4_8TiledMMAINS4_8MMA_AtomIJNS4_4SM904GMMA26MMA_64x32x32_S32S8S8_SS_TNEEEENS4_6LayoutINS5_IJNSA_ILi2EEESB_SB_EEENS5_IJSB_NSA_ILi0EEEST_EEEEENS5_IJNS4_10UnderscoreESW_SW_EEEEENS4_13SM90_TMA_LOADENS4_14ComposedLayoutINS4_7SwizzleILi3ELi4ELi3EEENS4_18smem_ptr_flag_bitsILi8EEENSQ_INS5_IJNSA_ILi8EEESH_EEENS5_IJSH_SB_EEEEEEEvNS4_8identityESZ_S19_vS1A_EENS_8epilogue10collective6detail29Sm90TmaWarpSpecializedAdapterINS1D_15DefaultEpilogueIaSJ_SJ_NS1C_6thread17LinearCombinationIaLi1EiiLNS1H_9ScaleType4KindE0ELNS_15FloatRoundStyleE2EaEENS1_15EpilogueDefaultEEEEEvvEEEEvNT_6ParamsE,"aw",@nobits
	.sectionflags	@""
	.align	16
	.zero		1024


//--------------------- .nv.shared.reserved.0     --------------------------
	.section	.nv.shared.reserved.0,"aw",@nobits
	.weak		__nv_reservedSMEM_offset_0_alias
	.size		__nv_reservedSMEM_offset_0_alias, 0, 0
	.other		__nv_reservedSMEM_offset_0_alias,@"STO_CUDA_RESERVED_SHARED STV_DEFAULT"
__nv_reservedSMEM_offset_0_alias:
	.zero		0


//--------------------- .nv.global                --------------------------
	.section	.nv.global,"aw",@nobits
.nv.global:
	.type		_ZN40_INTERNAL_f455f4f9_4_k_cu_b5bd13f7_162584cute1_E,@object
	.size		_ZN40_INTERNAL_f455f4f9_4_k_cu_b5bd13f7_162584cute1_E,(_ZN40_INTERNAL_f455f4f9_4_k_cu_b5bd13f7_162584cuda3std3__45__cpo6cbeginE - _ZN40_INTERNAL_f455f4f9_4_k_cu_b5bd13f7_162584cute1_E)
_ZN40_INTERNAL_f455f4f9_4_k_cu_b5bd13f7_162584cute1_E:
	.zero		1
	.type		_ZN40_INTERNAL_f455f4f9_4_k_cu_b5bd13f7_162584cuda3std3__45__cpo6cbeginE,@object
	.size		_ZN40_INTERNAL_f455f4f9_4_k_cu_b5bd13f7_162584cuda3std3__45__cpo6cbeginE,(_ZN40_INTERNAL_f455f4f9_4_k_cu_b5bd13f7_162584cuda3std3__48in_placeE - _ZN40_INTERNAL_f455f4f9_4_k_cu_b5bd13f7_162584cuda3std3__45__cpo6cbeginE)
_ZN40_INTERNAL_f455f4f9_4_k_cu_b5bd13f7_162584cuda3std3__45__cpo6cbeginE:
	.zero		1
	.type		_ZN40_INTERNAL_f455f4f9_4_k_cu_b5bd13f7_162584cuda3std3__48in_placeE,@object
	.size		_ZN40_INTERNAL_f455f4f9_4_k_cu_b5bd13f7_162584cuda3std3__48in_placeE,(_ZN40_INTERNAL_f455f4f9_4_k_cu_b5bd13f7_162584cuda3std6ranges3__45__cpo9iter_moveE - _ZN40_INTERNAL_f455f4f9_4_k_cu_b5bd13f7_162584cuda3std3__48in_placeE)
_ZN40_INTERNAL_f455f4f9_4_k_cu_b5bd13f7_162584cuda3std3__48in_placeE:
	.zero		1
	.type		_ZN40_INTERNAL_f455f4f9_4_k_cu_b5bd13f7_162584cuda3std6ranges3__45__cpo9iter_moveE,@object
	.size		_ZN40_INTERNAL_f455f4f9_4_k_cu_b5bd13f7_162584cuda3std6ranges3__45__cpo9iter_moveE,(_ZN40_INTERNAL_f455f4f9_4_k_cu_b5bd13f7_162584cuda3std3__45__cpo5beginE - _ZN40_INTERNAL_f455f4f9_4_k_cu_b5bd13f7_162584cuda3std6ranges3__45__cpo9iter_moveE)
_ZN40_INTERNAL_f455f4f9_4_k_cu_b5bd13f7_162584cuda3std6ranges3__45__cpo9iter_moveE:
	.zero		1
	.type		_ZN40_INTERNAL_f455f4f9_4_k_cu_b5bd13f7_162584cuda3std3__45__cpo5beginE,@object
	.size		_ZN40_INTERNAL_f455f4f9_4_k_cu_b5bd13f7_162584cuda3std3__45__cpo5beginE,(_ZN40_INTERNAL_f455f4f9_4_k_cu_b5bd13f7_162584cuda3std3__442_GLOBAL__N__f455f4f9_4_k_cu_b5bd13f7_162586ignoreE - _ZN40_INTERNAL_f455f4f9_4_k_cu_b5bd13f7_162584cuda3std3__45__cpo5beginE)
_ZN40_INTERNAL_f455f4f9_4_k_cu_b5bd13f7_162584cuda3std3__45__cpo5beginE:
	.zero		1
	.type		_ZN40_INTERNAL_f455f4f9_4_k_cu_b5bd13f7_162584cuda3std3__442_GLOBAL__N__f455f4f9_4_k_cu_b5bd13f7_162586ignoreE,@object
	.size		_ZN40_INTERNAL_f455f4f9_4_k_cu_b5bd13f7_162584cuda3std3__442_GLOBAL__N__f455f4f9_4_k_cu_b5bd13f7_162586ignoreE,(_ZN40_INTERNAL_f455f4f9_4_k_cu_b5bd13f7_162584cute7productE - _ZN40_INTERNAL_f455f4f9_4_k_cu_b5bd13f7_162584cuda3std3__442_GLOBAL__N__f455f4f9_4_k_cu_b5bd13f7_162586ignoreE)
_ZN40_INTERNAL_f455f4f9_4_k_cu_b5bd13f7_162584cuda3std3__442_GLOBAL__N__f455f4f9_4_k_cu_b5bd13f7_162586ignoreE:
	.zero		1
	.type		_ZN40_INTERNAL_f455f4f9_4_k_cu_b5bd13f7_162584cute7productE,@object
	.size		_ZN40_INTERNAL_f455f4f9_4_k_cu_b5bd13f7_162584cute7productE,(_ZN40_INTERNAL_f455f4f9_4_k_cu_b5bd13f7_162584cuda3std3__45__cpo3endE - _ZN40_INTERNAL_f455f4f9_4_k_cu_b5bd13f7_162584cute7productE)
_ZN40_INTERNAL_f455f4f9_4_k_cu_b5bd13f7_162584cute7productE:
	.zero		1
	.type		_ZN40_INTERNAL_f455f4f9_4_k_cu_b5bd13f7_162584cuda3std3__45__cpo3endE,@object
	.size		_ZN40_INTERNAL_f455f4f9_4_k_cu_b5bd13f7_162584cuda3std3__45__cpo3endE,(_ZN40_INTERNAL_f455f4f9_4_k_cu_b5bd13f7_162584cuda3std3__419piecewise_constructE - _ZN40_INTERNAL_f455f4f9_4_k_cu_b5bd13f7_162584cuda3std3__45__cpo3endE)
_ZN40_INTERNAL_f455f4f9_4_k_cu_b5bd13f7_162584cuda3std3__45__cpo3endE:
	.zero		1
	.type		_ZN40_INTERNAL_f455f4f9_4_k_cu_b5bd13f7_162584cuda3std3__419piecewise_constructE,@object
	.size		_ZN40_INTERNAL_f455f4f9_4_k_cu_b5bd13f7_162584cuda3std3__419piecewise_constructE,(_ZN40_INTERNAL_f455f4f9_4_k_cu_b5bd13f7_162584cuda3std3__45__cpo4cendE - _ZN40_INTERNAL_f455f4f9_4_k_cu_b5bd13f7_162584cuda3std3__419piecewise_constructE)
_ZN40_INTERNAL_f455f4f9_4_k_cu_b5bd13f7_162584cuda3std3__419piecewise_constructE:
	.zero		1
	.type		_ZN40_INTERNAL_f455f4f9_4_k_cu_b5bd13f7_162584cuda3std3__45__cpo4cendE,@object
	.size		_ZN40_INTERNAL_f455f4f9_4_k_cu_b5bd13f7_162584cuda3std3__45__cpo4cendE,(_ZN40_INTERNAL_f455f4f9_4_k_cu_b5bd13f7_162584cuda3std6ranges3__45__cpo4swapE - _ZN40_INTERNAL_f455f4f9_4_k_cu_b5bd13f7_162584cuda3std3__45__cpo4cendE)
_ZN40_INTERNAL_f455f4f9_4_k_cu_b5bd13f7_162584cuda3std3__45__cpo4cendE:
	.zero		1
	.type		_ZN40_INTERNAL_f455f4f9_4_k_cu_b5bd13f7_162584cuda3std6ranges3__45__cpo4swapE,@object
	.size		_ZN40_INTERNAL_f455f4f9_4_k_cu_b5bd13f7_162584cuda3std6ranges3__45__cpo4swapE,(.L_8 - _ZN40_INTERNAL_f455f4f9_4_k_cu_b5bd13f7_162584cuda3std6ranges3__45__cpo4swapE)
_ZN40_INTERNAL_f455f4f9_4_k_cu_b5bd13f7_162584cuda3std6ranges3__45__cpo4swapE:
	.zero		1
.L_8:


//--------------------- .nv.constant0._ZN7cutlass13device_kernelINS_4gemm6kernel13GemmUniversalIN4cute5tupleIJiiiiEEENS1_10collective13CollectiveMmaINS1_34MainloopSm90TmaGmmaWarpSpecializedILi5ENS5_IJNS4_1CILi1EEESB_SB_EEENS1_35KernelTmaWarpSpecializedCooperativeEEENS5_IJNSA_ILi192EEENSA_ILi160EEENSA_ILi128EEEEEEaNS5_IJlSB_lEEEaSJ_NS4_8TiledMMAINS4_8MMA_AtomIJNS4_4SM904GMMA26MMA_64x32x32_S32S8S8_SS_TNEEEENS4_6LayoutINS5_IJNSA_ILi2EEESB_SB_EEENS5_IJSB_NSA_ILi0EEEST_EEEEENS5_IJNS4_10UnderscoreESW_SW_EEEEENS4_13SM90_TMA_LOADENS4_14ComposedLayoutINS4_7SwizzleILi3ELi4ELi3EEENS4_18smem_ptr_flag_bitsILi8EEENSQ_INS5_IJNSA_ILi8EEESH_EEENS5_IJSH_SB_EEEEEEEvNS4_8identityESZ_S19_vS1A_EENS_8epilogue10collective6detail29Sm90TmaWarpSpecializedAdapterINS1D_15DefaultEpilogueIaSJ_SJ_NS1C_6thread17LinearCombinationIaLi1EiiLNS1H_9ScaleType4KindE0ELNS_15FloatRoundStyleE2EaEENS1_15EpilogueDefaultEEEEEvvEEEEvNT_6ParamsE --------------------------
	.section	.nv.constant0._ZN7cutlass13device_kernelINS_4gemm6kernel13GemmUniversalIN4cute5tupleIJiiiiEEENS1_10collective13CollectiveMmaINS1_34MainloopSm90TmaGmmaWarpSpecializedILi5ENS5_IJNS4_1CILi1EEESB_SB_EEENS1_35KernelTmaWarpSpecializedCooperativeEEENS5_IJNSA_ILi192EEENSA_ILi160EEENSA_ILi128EEEEEEaNS5_IJlSB_lEEEaSJ_NS4_8TiledMMAINS4_8MMA_AtomIJNS4_4SM904GMMA26MMA_64x32x32_S32S8S8_SS_TNEEEENS4_6LayoutINS5_IJNSA_ILi2EEESB_SB_EEENS5_IJSB_NSA_ILi0EEEST_EEEEENS5_IJNS4_10UnderscoreESW_SW_EEEEENS4_13SM90_TMA_LOADENS4_14ComposedLayoutINS4_7SwizzleILi3ELi4ELi3EEENS4_18smem_ptr_flag_bitsILi8EEENSQ_INS5_IJNSA_ILi8EEESH_EEENS5_IJSH_SB_EEEEEEEvNS4_8identityESZ_S19_vS1A_EENS_8epilogue10collective6detail29Sm90TmaWarpSpecializedAdapterINS1D_15DefaultEpilogueIaSJ_SJ_NS1C_6thread17LinearCombinationIaLi1EiiLNS1H_9ScaleType4KindE0ELNS_15FloatRoundStyleE2EaEENS1_15EpilogueDefaultEEEEEvvEEEEvNT_6ParamsE,"a",@progbits
	.sectionflags	@""
	.align	4
.nv.constant0._ZN7cutlass13device_kernelINS_4gemm6kernel13GemmUniversalIN4cute5tupleIJiiiiEEENS1_10collective13CollectiveMmaINS1_34MainloopSm90TmaGmmaWarpSpecializedILi5ENS5_IJNS4_1CILi1EEESB_SB_EEENS1_35KernelTmaWarpSpecializedCooperativeEEENS5_IJNSA_ILi192EEENSA_ILi160EEENSA_ILi128EEEEEEaNS5_IJlSB_lEEEaSJ_NS4_8TiledMMAINS4_8MMA_AtomIJNS4_4SM904GMMA26MMA_64x32x32_S32S8S8_SS_TNEEEENS4_6LayoutINS5_IJNSA_ILi2EEESB_SB_EEENS5_IJSB_NSA_ILi0EEEST_EEEEENS5_IJNS4_10UnderscoreESW_SW_EEEEENS4_13SM90_TMA_LOADENS4_14ComposedLayoutINS4_7SwizzleILi3ELi4ELi3EEENS4_18smem_ptr_flag_bitsILi8EEENSQ_INS5_IJNSA_ILi8EEESH_EEENS5_IJSH_SB_EEEEEEEvNS4_8identityESZ_S19_vS1A_EENS_8epilogue10collective6detail29Sm90TmaWarpSpecializedAdapterINS1D_15DefaultEpilogueIaSJ_SJ_NS1C_6thread17LinearCombinationIaLi1EiiLNS1H_9ScaleType4KindE0ELNS_15FloatRoundStyleE2EaEENS1_15EpilogueDefaultEEEEEvvEEEEvNT_6ParamsE:
	.zero		1664


//--------------------- SYMBOLS --------------------------

	.type		.nv.reservedSmem.offset0,@object
	.size		.nv.reservedSmem.offset0,0x4
	.type		__assertfail,@function
